//
// Generated by NVIDIA NVVM Compiler
//
// Compiler Build ID: CL-36424714
// Cuda compilation tools, release 13.0, V13.0.88
// Based on NVVM 20.0.0
//

.version 9.0
.target sm_100
.address_size 64

	// .globl	_Z13StencilKernel6MatrixS_4dim3iii
// _ZZ13StencilKernel6MatrixS_4dim3iiiE3Mat has been demoted
// _ZZ13StencilKernel6MatrixS_4dim3iiiE7Mattemp has been demoted

.visible .entry _Z13StencilKernel6MatrixS_4dim3iii(
	.param .align 8 .b8 _Z13StencilKernel6MatrixS_4dim3iii_param_0[24],
	.param .align 8 .b8 _Z13StencilKernel6MatrixS_4dim3iii_param_1[24],
	.param .align 4 .b8 _Z13StencilKernel6MatrixS_4dim3iii_param_2[12],
	.param .u32 _Z13StencilKernel6MatrixS_4dim3iii_param_3,
	.param .u32 _Z13StencilKernel6MatrixS_4dim3iii_param_4,
	.param .u32 _Z13StencilKernel6MatrixS_4dim3iii_param_5
)
{
	.local .align 16 .b8 	__local_depot0[4096];
	.reg .b64 	%SP;
	.reg .b64 	%SPL;
	.reg .pred 	%p<125>;
	.reg .b32 	%r<79>;
	.reg .b32 	%f<197>;
	.reg .b64 	%rd<11>;
	// demoted variable
	.shared .align 4 .b8 _ZZ13StencilKernel6MatrixS_4dim3iiiE3Mat[4096];
	// demoted variable
	.shared .align 4 .b8 _ZZ13StencilKernel6MatrixS_4dim3iiiE7Mattemp[4096];
	mov.u64 	%SPL, __local_depot0;
	ld.param.u32 	%r26, [_Z13StencilKernel6MatrixS_4dim3iii_param_2];
	ld.param.u32 	%r27, [_Z13StencilKernel6MatrixS_4dim3iii_param_2+4];
	ld.param.u32 	%r28, [_Z13StencilKernel6MatrixS_4dim3iii_param_0+8];
	ld.param.u64 	%rd3, [_Z13StencilKernel6MatrixS_4dim3iii_param_0+16];
	ld.param.u32 	%r23, [_Z13StencilKernel6MatrixS_4dim3iii_param_3];
	ld.param.u32 	%r78, [_Z13StencilKernel6MatrixS_4dim3iii_param_4];
	ld.param.u32 	%r25, [_Z13StencilKernel6MatrixS_4dim3iii_param_5];
	mov.u32 	%r1, %ctaid.y;
	mov.u32 	%r2, %ctaid.x;
	mov.u32 	%r3, %tid.y;
	mov.u32 	%r4, %tid.x;
	shl.b32 	%r29, %r23, 1;
	sub.s32 	%r30, 30, %r29;
	mad.lo.s32 	%r5, %r30, %r1, %r3;
	mad.lo.s32 	%r6, %r30, %r2, %r4;
	cvta.to.global.u64 	%rd4, %rd3;
	mad.lo.s32 	%r31, %r28, %r1, %r2;
	mul.lo.s32 	%r32, %r31, %r30;
	mul.wide.s32 	%rd5, %r32, 4;
	add.s64 	%rd6, %rd4, %rd5;
	add.s32 	%r7, %r27, -1;
	setp.ge.u32 	%p3, %r1, %r7;
	add.s32 	%r8, %r26, -1;
	setp.ge.u32 	%p4, %r2, %r8;
	mad.lo.s32 	%r33, %r28, %r3, %r4;
	mul.wide.s32 	%rd7, %r33, 4;
	add.s64 	%rd1, %rd6, %rd7;
	or.pred  	%p5, %p3, %p4;
	@%p5 bra 	$L__BB0_2;
	ld.global.f32 	%f192, [%rd1];
	bra.uni 	$L__BB0_5;
$L__BB0_2:
	max.s32 	%r34, %r6, %r5;
	setp.ge.s32 	%p6, %r34, %r25;
	mad.lo.s32 	%r35, %r3, 31, %r4;
	add.u64 	%rd9, %SPL, 0;
	mul.wide.u32 	%rd10, %r35, 4;
	add.s64 	%rd2, %rd9, %rd10;
	@%p6 bra 	$L__BB0_4;
	ld.global.f32 	%f192, [%rd1];
	st.local.f32 	[%rd2], %f192;
	bra.uni 	$L__BB0_5;
$L__BB0_4:
	mov.b32 	%r36, 0;
	st.local.u32 	[%rd2], %r36;
	mov.f32 	%f192, 0f00000000;
$L__BB0_5:
	shl.b32 	%r37, %r3, 7;
	mov.u32 	%r38, _ZZ13StencilKernel6MatrixS_4dim3iiiE3Mat;
	add.s32 	%r9, %r38, %r37;
	shl.b32 	%r39, %r4, 2;
	add.s32 	%r10, %r9, %r39;
	st.shared.f32 	[%r10], %f192;
	bar.sync 	0;
	setp.lt.s32 	%p7, %r23, 1;
	setp.lt.s32 	%p8, %r78, 2;
	add.s32 	%r40, %r38, %r39;
	add.s32 	%r11, %r40, 3840;
	or.pred  	%p9, %p7, %p8;
	@%p9 bra 	$L__BB0_65;
	max.s32 	%r41, %r6, %r5;
	setp.lt.s32 	%p1, %r41, %r25;
	add.s32 	%r42, %r3, -1;
	add.s32 	%r44, %r4, -1;
	max.u32 	%r45, %r42, %r44;
	setp.lt.u32 	%p2, %r45, 30;
	mov.u32 	%r47, _ZZ13StencilKernel6MatrixS_4dim3iiiE7Mattemp;
	add.s32 	%r48, %r47, %r37;
	add.s32 	%r12, %r48, %r39;
	add.s32 	%r13, %r23, -1;
	add.s32 	%r50, %r78, -2;
	min.u32 	%r14, %r13, %r50;
	and.b32  	%r51, %r14, 1;
	setp.eq.b32 	%p10, %r51, 1;
	mov.u32 	%r77, %r23;
	@%p10 bra 	$L__BB0_26;
	mov.f32 	%f193, 0f00000000;
	not.pred 	%p11, %p1;
	@%p11 bra 	$L__BB0_25;
	@%p2 bra 	$L__BB0_24;
	ld.shared.f32 	%f59, [%r10];
	add.f32 	%f4, %f59, %f59;
	setp.eq.s32 	%p12, %r3, 0;
	@%p12 bra 	$L__BB0_16;
	setp.ne.s32 	%p13, %r3, 31;
	@%p13 bra 	$L__BB0_21;
	ld.shared.f32 	%f60, [%r11];
	add.f32 	%f5, %f4, %f60;
	setp.eq.s32 	%p14, %r4, 0;
	@%p14 bra 	$L__BB0_14;
	setp.ne.s32 	%p15, %r4, 31;
	@%p15 bra 	$L__BB0_15;
	ld.shared.f32 	%f61, [_ZZ13StencilKernel6MatrixS_4dim3iiiE3Mat+4088];
	add.f32 	%f193, %f5, %f61;
	bra.uni 	$L__BB0_25;
$L__BB0_14:
	ld.shared.f32 	%f62, [_ZZ13StencilKernel6MatrixS_4dim3iiiE3Mat+3972];
	add.f32 	%f193, %f5, %f62;
	bra.uni 	$L__BB0_25;
$L__BB0_15:
	ld.shared.f32 	%f63, [%r11+132];
	ld.shared.f32 	%f64, [%r11+124];
	add.f32 	%f65, %f63, %f64;
	add.f32 	%f193, %f5, %f65;
	bra.uni 	$L__BB0_25;
$L__BB0_16:
	ld.shared.f32 	%f66, [%r11+-3712];
	add.f32 	%f9, %f4, %f66;
	setp.eq.s32 	%p16, %r4, 0;
	@%p16 bra 	$L__BB0_19;
	setp.ne.s32 	%p17, %r4, 31;
	@%p17 bra 	$L__BB0_20;
	ld.shared.f32 	%f67, [_ZZ13StencilKernel6MatrixS_4dim3iiiE3Mat+120];
	add.f32 	%f193, %f9, %f67;
	bra.uni 	$L__BB0_25;
$L__BB0_19:
	ld.shared.f32 	%f68, [_ZZ13StencilKernel6MatrixS_4dim3iiiE3Mat+4];
	add.f32 	%f193, %f9, %f68;
	bra.uni 	$L__BB0_25;
$L__BB0_20:
	ld.shared.f32 	%f69, [%r11+-3836];
	ld.shared.f32 	%f70, [%r11+-3844];
	add.f32 	%f71, %f69, %f70;
	add.f32 	%f193, %f9, %f71;
	bra.uni 	$L__BB0_25;
$L__BB0_21:
	setp.eq.s32 	%p18, %r4, 0;
	@%p18 bra 	$L__BB0_23;
	ld.shared.f32 	%f72, [%r10+-4];
	ld.shared.f32 	%f73, [%r10+128];
	add.f32 	%f74, %f72, %f73;
	ld.shared.f32 	%f75, [%r10+-128];
	add.f32 	%f76, %f74, %f75;
	add.f32 	%f193, %f4, %f76;
	bra.uni 	$L__BB0_25;
$L__BB0_23:
	ld.shared.f32 	%f77, [%r9+4];
	ld.shared.f32 	%f78, [%r9+128];
	add.f32 	%f79, %f77, %f78;
	ld.shared.f32 	%f80, [%r9+-128];
	add.f32 	%f81, %f79, %f80;
	add.f32 	%f193, %f4, %f81;
	bra.uni 	$L__BB0_25;
$L__BB0_24:
	ld.shared.f32 	%f82, [%r10];
	ld.shared.f32 	%f83, [%r10+-128];
	fma.rn.f32 	%f84, %f82, 0f40000000, %f83;
	ld.shared.f32 	%f85, [%r10+128];
	add.f32 	%f86, %f84, %f85;
	ld.shared.f32 	%f87, [%r10+-4];
	add.f32 	%f88, %f86, %f87;
	ld.shared.f32 	%f89, [%r10+4];
	add.f32 	%f193, %f88, %f89;
$L__BB0_25:
	div.rn.f32 	%f90, %f193, 0f40A00000;
	st.shared.f32 	[%r12], %f90;
	bar.sync 	0;
	ld.shared.f32 	%f91, [%r12];
	st.shared.f32 	[%r10], %f91;
	add.s32 	%r78, %r78, -1;
	bar.sync 	0;
	mov.u32 	%r77, %r13;
$L__BB0_26:
	setp.eq.s32 	%p19, %r14, 0;
	@%p19 bra 	$L__BB0_65;
	not.pred 	%p20, %p1;
	not.pred 	%p21, %p2;
$L__BB0_28:
	mov.u32 	%r19, %r78;
	mov.u32 	%r18, %r77;
	mov.f32 	%f194, 0f00000000;
	@%p20 bra 	$L__BB0_46;
	@%p21 bra 	$L__BB0_31;
	ld.shared.f32 	%f116, [%r10];
	ld.shared.f32 	%f117, [%r10+-128];
	fma.rn.f32 	%f118, %f116, 0f40000000, %f117;
	ld.shared.f32 	%f119, [%r10+128];
	add.f32 	%f120, %f118, %f119;
	ld.shared.f32 	%f121, [%r10+-4];
	add.f32 	%f122, %f120, %f121;
	ld.shared.f32 	%f123, [%r10+4];
	add.f32 	%f194, %f122, %f123;
	bra.uni 	$L__BB0_46;
$L__BB0_31:
	ld.shared.f32 	%f93, [%r10];
	add.f32 	%f18, %f93, %f93;
	setp.eq.s32 	%p22, %r3, 31;
	@%p22 bra 	$L__BB0_38;
	setp.ne.s32 	%p23, %r3, 0;
	@%p23 bra 	$L__BB0_43;
	ld.shared.f32 	%f100, [%r11+-3712];
	add.f32 	%f19, %f18, %f100;
	setp.eq.s32 	%p26, %r4, 31;
	@%p26 bra 	$L__BB0_36;
	setp.ne.s32 	%p27, %r4, 0;
	@%p27 bra 	$L__BB0_37;
	ld.shared.f32 	%f102, [_ZZ13StencilKernel6MatrixS_4dim3iiiE3Mat+4];
	add.f32 	%f194, %f19, %f102;
	bra.uni 	$L__BB0_46;
$L__BB0_36:
	ld.shared.f32 	%f101, [_ZZ13StencilKernel6MatrixS_4dim3iiiE3Mat+120];
	add.f32 	%f194, %f19, %f101;
	bra.uni 	$L__BB0_46;
$L__BB0_37:
	ld.shared.f32 	%f103, [%r11+-3836];
	ld.shared.f32 	%f104, [%r11+-3844];
	add.f32 	%f105, %f103, %f104;
	add.f32 	%f194, %f19, %f105;
	bra.uni 	$L__BB0_46;
$L__BB0_38:
	ld.shared.f32 	%f94, [%r11];
	add.f32 	%f23, %f18, %f94;
	setp.eq.s32 	%p24, %r4, 31;
	@%p24 bra 	$L__BB0_41;
	setp.ne.s32 	%p25, %r4, 0;
	@%p25 bra 	$L__BB0_42;
	ld.shared.f32 	%f96, [_ZZ13StencilKernel6MatrixS_4dim3iiiE3Mat+3972];
	add.f32 	%f194, %f23, %f96;
	bra.uni 	$L__BB0_46;
$L__BB0_41:
	ld.shared.f32 	%f95, [_ZZ13StencilKernel6MatrixS_4dim3iiiE3Mat+4088];
	add.f32 	%f194, %f23, %f95;
	bra.uni 	$L__BB0_46;
$L__BB0_42:
	ld.shared.f32 	%f97, [%r11+132];
	ld.shared.f32 	%f98, [%r11+124];
	add.f32 	%f99, %f97, %f98;
	add.f32 	%f194, %f23, %f99;
	bra.uni 	$L__BB0_46;
$L__BB0_43:
	setp.ne.s32 	%p28, %r4, 0;
	@%p28 bra 	$L__BB0_45;
	ld.shared.f32 	%f111, [%r9+4];
	ld.shared.f32 	%f112, [%r9+128];
	add.f32 	%f113, %f111, %f112;
	ld.shared.f32 	%f114, [%r9+-128];
	add.f32 	%f115, %f113, %f114;
	add.f32 	%f194, %f18, %f115;
	bra.uni 	$L__BB0_46;
$L__BB0_45:
	ld.shared.f32 	%f106, [%r10+-4];
	ld.shared.f32 	%f107, [%r10+128];
	add.f32 	%f108, %f106, %f107;
	ld.shared.f32 	%f109, [%r10+-128];
	add.f32 	%f110, %f108, %f109;
	add.f32 	%f194, %f18, %f110;
$L__BB0_46:
	div.rn.f32 	%f125, %f194, 0f40A00000;
	st.shared.f32 	[%r12], %f125;
	bar.sync 	0;
	ld.shared.f32 	%f126, [%r12];
	st.shared.f32 	[%r10], %f126;
	bar.sync 	0;
	mov.f32 	%f195, 0f00000000;
	@%p20 bra 	$L__BB0_64;
	@%p2 bra 	$L__BB0_63;
	ld.shared.f32 	%f127, [%r10];
	add.f32 	%f30, %f127, %f127;
	setp.eq.s32 	%p30, %r3, 0;
	@%p30 bra 	$L__BB0_55;
	setp.ne.s32 	%p31, %r3, 31;
	@%p31 bra 	$L__BB0_60;
	ld.shared.f32 	%f128, [%r11];
	add.f32 	%f31, %f30, %f128;
	setp.eq.s32 	%p32, %r4, 0;
	@%p32 bra 	$L__BB0_53;
	setp.ne.s32 	%p33, %r4, 31;
	@%p33 bra 	$L__BB0_54;
	ld.shared.f32 	%f129, [_ZZ13StencilKernel6MatrixS_4dim3iiiE3Mat+4088];
	add.f32 	%f195, %f31, %f129;
	bra.uni 	$L__BB0_64;
$L__BB0_53:
	ld.shared.f32 	%f130, [_ZZ13StencilKernel6MatrixS_4dim3iiiE3Mat+3972];
	add.f32 	%f195, %f31, %f130;
	bra.uni 	$L__BB0_64;
$L__BB0_54:
	ld.shared.f32 	%f131, [%r11+132];
	ld.shared.f32 	%f132, [%r11+124];
	add.f32 	%f133, %f131, %f132;
	add.f32 	%f195, %f31, %f133;
	bra.uni 	$L__BB0_64;
$L__BB0_55:
	ld.shared.f32 	%f134, [%r11+-3712];
	add.f32 	%f35, %f30, %f134;
	setp.eq.s32 	%p34, %r4, 0;
	@%p34 bra 	$L__BB0_58;
	setp.ne.s32 	%p35, %r4, 31;
	@%p35 bra 	$L__BB0_59;
	ld.shared.f32 	%f135, [_ZZ13StencilKernel6MatrixS_4dim3iiiE3Mat+120];
	add.f32 	%f195, %f35, %f135;
	bra.uni 	$L__BB0_64;
$L__BB0_58:
	ld.shared.f32 	%f136, [_ZZ13StencilKernel6MatrixS_4dim3iiiE3Mat+4];
	add.f32 	%f195, %f35, %f136;
	bra.uni 	$L__BB0_64;
$L__BB0_59:
	ld.shared.f32 	%f137, [%r11+-3836];
	ld.shared.f32 	%f138, [%r11+-3844];
	add.f32 	%f139, %f137, %f138;
	add.f32 	%f195, %f35, %f139;
	bra.uni 	$L__BB0_64;
$L__BB0_60:
	setp.eq.s32 	%p36, %r4, 0;
	@%p36 bra 	$L__BB0_62;
	ld.shared.f32 	%f140, [%r10+-4];
	ld.shared.f32 	%f141, [%r10+128];
	add.f32 	%f142, %f140, %f141;
	ld.shared.f32 	%f143, [%r10+-128];
	add.f32 	%f144, %f142, %f143;
	add.f32 	%f195, %f30, %f144;
	bra.uni 	$L__BB0_64;
$L__BB0_62:
	ld.shared.f32 	%f145, [%r9+4];
	ld.shared.f32 	%f146, [%r9+128];
	add.f32 	%f147, %f145, %f146;
	ld.shared.f32 	%f148, [%r9+-128];
	add.f32 	%f149, %f147, %f148;
	add.f32 	%f195, %f30, %f149;
	bra.uni 	$L__BB0_64;
$L__BB0_63:
	ld.shared.f32 	%f150, [%r10];
	ld.shared.f32 	%f151, [%r10+-128];
	fma.rn.f32 	%f152, %f150, 0f40000000, %f151;
	ld.shared.f32 	%f153, [%r10+128];
	add.f32 	%f154, %f152, %f153;
	ld.shared.f32 	%f155, [%r10+-4];
	add.f32 	%f156, %f154, %f155;
	ld.shared.f32 	%f157, [%r10+4];
	add.f32 	%f195, %f156, %f157;
$L__BB0_64:
	div.rn.f32 	%f158, %f195, 0f40A00000;
	st.shared.f32 	[%r12], %f158;
	bar.sync 	0;
	ld.shared.f32 	%f159, [%r12];
	st.shared.f32 	[%r10], %f159;
	add.s32 	%r77, %r18, -2;
	add.s32 	%r78, %r19, -2;
	bar.sync 	0;
	setp.gt.u32 	%p37, %r18, 2;
	setp.gt.u32 	%p38, %r19, 3;
	and.pred  	%p39, %p37, %p38;
	@%p39 bra 	$L__BB0_28;
$L__BB0_65:
	max.s32 	%r52, %r6, %r5;
	setp.ge.s32 	%p40, %r52, %r25;
	mov.f32 	%f196, 0f00000000;
	@%p40 bra 	$L__BB0_83;
	add.s32 	%r53, %r3, -1;
	add.s32 	%r55, %r4, -1;
	max.u32 	%r56, %r53, %r55;
	setp.gt.u32 	%p41, %r56, 29;
	@%p41 bra 	$L__BB0_68;
	ld.shared.f32 	%f184, [%r10];
	ld.shared.f32 	%f185, [%r10+-128];
	fma.rn.f32 	%f186, %f184, 0f40000000, %f185;
	ld.shared.f32 	%f187, [%r10+128];
	add.f32 	%f188, %f186, %f187;
	ld.shared.f32 	%f189, [%r10+-4];
	add.f32 	%f190, %f188, %f189;
	ld.shared.f32 	%f191, [%r10+4];
	add.f32 	%f196, %f190, %f191;
	bra.uni 	$L__BB0_83;
$L__BB0_68:
	ld.shared.f32 	%f161, [%r10];
	add.f32 	%f44, %f161, %f161;
	setp.eq.s32 	%p42, %r3, 31;
	@%p42 bra 	$L__BB0_75;
	setp.ne.s32 	%p43, %r3, 0;
	@%p43 bra 	$L__BB0_80;
	ld.shared.f32 	%f168, [%r11+-3712];
	add.f32 	%f45, %f44, %f168;
	setp.eq.s32 	%p46, %r4, 31;
	@%p46 bra 	$L__BB0_73;
	setp.ne.s32 	%p47, %r4, 0;
	@%p47 bra 	$L__BB0_74;
	ld.shared.f32 	%f170, [_ZZ13StencilKernel6MatrixS_4dim3iiiE3Mat+4];
	add.f32 	%f196, %f45, %f170;
	bra.uni 	$L__BB0_83;
$L__BB0_73:
	ld.shared.f32 	%f169, [_ZZ13StencilKernel6MatrixS_4dim3iiiE3Mat+120];
	add.f32 	%f196, %f45, %f169;
	bra.uni 	$L__BB0_83;
$L__BB0_74:
	ld.shared.f32 	%f171, [%r11+-3836];
	ld.shared.f32 	%f172, [%r11+-3844];
	add.f32 	%f173, %f171, %f172;
	add.f32 	%f196, %f45, %f173;
	bra.uni 	$L__BB0_83;
$L__BB0_75:
	ld.shared.f32 	%f162, [%r11];
	add.f32 	%f49, %f44, %f162;
	setp.eq.s32 	%p44, %r4, 31;
	@%p44 bra 	$L__BB0_78;
	setp.ne.s32 	%p45, %r4, 0;
	@%p45 bra 	$L__BB0_79;
	ld.shared.f32 	%f164, [_ZZ13StencilKernel6MatrixS_4dim3iiiE3Mat+3972];
	add.f32 	%f196, %f49, %f164;
	bra.uni 	$L__BB0_83;
$L__BB0_78:
	ld.shared.f32 	%f163, [_ZZ13StencilKernel6MatrixS_4dim3iiiE3Mat+4088];
	add.f32 	%f196, %f49, %f163;
	bra.uni 	$L__BB0_83;
$L__BB0_79:
	ld.shared.f32 	%f165, [%r11+132];
	ld.shared.f32 	%f166, [%r11+124];
	add.f32 	%f167, %f165, %f166;
	add.f32 	%f196, %f49, %f167;
	bra.uni 	$L__BB0_83;
$L__BB0_80:
	setp.ne.s32 	%p48, %r4, 0;
	@%p48 bra 	$L__BB0_82;
	ld.shared.f32 	%f179, [%r9+4];
	ld.shared.f32 	%f180, [%r9+128];
	add.f32 	%f181, %f179, %f180;
	ld.shared.f32 	%f182, [%r9+-128];
	add.f32 	%f183, %f181, %f182;
	add.f32 	%f196, %f44, %f183;
	bra.uni 	$L__BB0_83;
$L__BB0_82:
	ld.shared.f32 	%f174, [%r10+-4];
	ld.shared.f32 	%f175, [%r10+128];
	add.f32 	%f176, %f174, %f175;
	ld.shared.f32 	%f177, [%r10+-128];
	add.f32 	%f178, %f176, %f177;
	add.f32 	%f196, %f44, %f178;
$L__BB0_83:
	setp.ge.u32 	%p49, %r2, %r8;
	setp.ge.u32 	%p50, %r1, %r7;
	div.rn.f32 	%f56, %f196, 0f40A00000;
	bar.sync 	0;
	sub.s32 	%r22, 31, %r23;
	setp.eq.s32 	%p51, %r2, 0;
	setp.eq.s32 	%p52, %r1, 0;
	or.pred  	%p53, %p51, %p52;
	or.pred  	%p54, %p53, %p49;
	or.pred  	%p55, %p50, %p54;
	@%p55 bra 	$L__BB0_86;
	min.s32 	%r73, %r4, %r3;
	setp.le.s32 	%p122, %r73, %r23;
	max.s32 	%r74, %r4, %r3;
	setp.ge.s32 	%p123, %r74, %r22;
	or.pred  	%p124, %p123, %p122;
	@%p124 bra 	$L__BB0_110;
	st.global.f32 	[%rd1], %f56;
	bra.uni 	$L__BB0_110;
$L__BB0_86:
	or.b32  	%r57, %r1, %r2;
	setp.ne.s32 	%p56, %r57, 0;
	@%p56 bra 	$L__BB0_89;
	max.s32 	%r71, %r3, %r4;
	setp.ge.s32 	%p121, %r71, %r22;
	@%p121 bra 	$L__BB0_110;
	st.global.f32 	[%rd1], %f56;
	bra.uni 	$L__BB0_110;
$L__BB0_89:
	setp.eq.s32 	%p57, %r2, 0;
	setp.ge.u32 	%p58, %r2, %r8;
	setp.ne.s32 	%p59, %r1, 0;
	or.pred  	%p60, %p59, %p57;
	or.pred  	%p61, %p60, %p58;
	@%p61 bra 	$L__BB0_92;
	setp.le.s32 	%p118, %r4, %r23;
	max.s32 	%r69, %r4, %r3;
	setp.ge.s32 	%p119, %r69, %r22;
	or.pred  	%p120, %p118, %p119;
	@%p120 bra 	$L__BB0_110;
	st.global.f32 	[%rd1], %f56;
	bra.uni 	$L__BB0_110;
$L__BB0_92:
	setp.eq.s32 	%p62, %r1, 0;
	setp.ge.u32 	%p63, %r1, %r7;
	setp.ne.s32 	%p64, %r2, 0;
	or.pred  	%p65, %p64, %p62;
	or.pred  	%p66, %p65, %p63;
	@%p66 bra 	$L__BB0_95;
	setp.le.s32 	%p115, %r3, %r23;
	max.s32 	%r67, %r3, %r4;
	setp.ge.s32 	%p116, %r67, %r22;
	or.pred  	%p117, %p115, %p116;
	@%p117 bra 	$L__BB0_110;
	st.global.f32 	[%rd1], %f56;
	bra.uni 	$L__BB0_110;
$L__BB0_95:
	setp.ne.s32 	%p67, %r1, 0;
	setp.ne.s32 	%p68, %r2, %r8;
	or.pred  	%p69, %p67, %p68;
	@%p69 bra 	$L__BB0_98;
	setp.ge.s32 	%p110, %r6, %r25;
	setp.le.s32 	%p111, %r4, %r23;
	max.s32 	%r66, %r3, %r4;
	setp.ge.s32 	%p112, %r66, %r22;
	or.pred  	%p113, %p112, %p110;
	or.pred  	%p114, %p113, %p111;
	@%p114 bra 	$L__BB0_110;
	st.global.f32 	[%rd1], %f56;
	bra.uni 	$L__BB0_110;
$L__BB0_98:
	setp.ne.s32 	%p70, %r2, %r8;
	setp.eq.s32 	%p71, %r1, 0;
	setp.ge.u32 	%p72, %r1, %r7;
	or.pred  	%p73, %p71, %p70;
	or.pred  	%p74, %p72, %p73;
	@%p74 bra 	$L__BB0_101;
	setp.ge.s32 	%p105, %r6, %r25;
	min.s32 	%r64, %r3, %r4;
	setp.le.s32 	%p106, %r64, %r23;
	max.s32 	%r65, %r3, %r4;
	setp.ge.s32 	%p107, %r65, %r22;
	or.pred  	%p108, %p107, %p105;
	or.pred  	%p109, %p108, %p106;
	@%p109 bra 	$L__BB0_110;
	st.global.f32 	[%rd1], %f56;
	bra.uni 	$L__BB0_110;
$L__BB0_101:
	setp.ne.s32 	%p75, %r2, %r8;
	setp.ne.s32 	%p76, %r1, %r7;
	or.pred  	%p77, %p76, %p75;
	@%p77 bra 	$L__BB0_104;
	setp.ge.s32 	%p98, %r5, %r25;
	setp.ge.s32 	%p99, %r6, %r25;
	setp.ge.s32 	%p100, %r4, %r22;
	min.s32 	%r61, %r4, %r3;
	setp.le.s32 	%p101, %r61, %r23;
	or.pred  	%p102, %p100, %p98;
	or.pred  	%p103, %p102, %p101;
	or.pred  	%p104, %p99, %p103;
	@%p104 bra 	$L__BB0_110;
	st.global.f32 	[%rd1], %f56;
	bra.uni 	$L__BB0_110;
$L__BB0_104:
	setp.ne.s32 	%p78, %r1, %r7;
	setp.eq.s32 	%p79, %r2, 0;
	setp.ge.u32 	%p80, %r2, %r8;
	or.pred  	%p81, %p79, %p78;
	or.pred  	%p82, %p80, %p81;
	@%p82 bra 	$L__BB0_107;
	setp.ge.s32 	%p91, %r5, %r25;
	setp.ge.s32 	%p92, %r6, %r25;
	setp.ge.s32 	%p93, %r4, %r22;
	min.s32 	%r59, %r4, %r3;
	setp.le.s32 	%p94, %r59, %r23;
	or.pred  	%p95, %p93, %p91;
	or.pred  	%p96, %p95, %p94;
	or.pred  	%p97, %p92, %p96;
	@%p97 bra 	$L__BB0_110;
	st.global.f32 	[%rd1], %f56;
	bra.uni 	$L__BB0_110;
$L__BB0_107:
	setp.ne.s32 	%p83, %r1, %r7;
	setp.ne.s32 	%p84, %r2, 0;
	or.pred  	%p85, %p84, %p83;
	@%p85 bra 	$L__BB0_110;
	setp.ge.s32 	%p86, %r5, %r25;
	setp.ge.s32 	%p87, %r4, %r22;
	setp.le.s32 	%p88, %r3, %r23;
	or.pred  	%p89, %p87, %p86;
	or.pred  	%p90, %p89, %p88;
	@%p90 bra 	$L__BB0_110;
	st.global.f32 	[%rd1], %f56;
$L__BB0_110:
	ret;

}


// ===== COMPILED SASS (sm_100) =====

	.target	sm_100

	.elftype	@"ET_EXEC"


//--------------------- .note.nv.tkinfo           --------------------------
	.section	.note.nv.tkinfo,"",@"SHT_NOTE"
	.sectionflags	@"SHF_NOTE_NV_TKINFO"
	.tkinfo
        /*0018*/ 	.word	0x00000002
        /*0030*/ 	.string	""
        /*0030*/ 	.string	"ptxas"
        /*0030*/ 	.string	"Cuda compilation tools, release 13.0, V13.0.88"
        /*0030*/ 	.string	"Build cuda_13.0.r13.0/compiler.36424714_0"
        /*0030*/ 	.string	"-arch sm_100 -m 64 "



//--------------------- .note.nv.cuinfo           --------------------------
	.section	.note.nv.cuinfo,"",@"SHT_NOTE"
	.sectionflags	@"SHF_NOTE_NV_CUINFO"
        /*0018*/ 	.short	0x0002
        /*001a*/ 	.short	0x0064
        /*001c*/ 	.short	0x0082
	.zero		2


//--------------------- .nv.info                  --------------------------
	.section	.nv.info,"",@"SHT_CUDA_INFO"
	.align	4


	//----- nvinfo : EIATTR_REGCOUNT
	.align		4
        /*0000*/ 	.byte	0x04, 0x2f
        /*0002*/ 	.short	(.L_1 - .L_0)
	.align		4
.L_0:
        /*0004*/ 	.word	index@(_Z13StencilKernel6MatrixS_4dim3iii)
        /*0008*/ 	.word	0x0000001e


	//----- nvinfo : EIATTR_FRAME_SIZE
	.align		4
.L_1:
        /*000c*/ 	.byte	0x04, 0x11
        /*000e*/ 	.short	(.L_3 - .L_2)
	.align		4
.L_2:
        /*0010*/ 	.word	index@($__internal_0_$__cuda_sm3x_div_rn_noftz_f32_slowpath)
        /*0014*/ 	.word	0x00001000


	//----- nvinfo : EIATTR_FRAME_SIZE
	.align		4
.L_3:
        /*0018*/ 	.byte	0x04, 0x11
        /*001a*/ 	.short	(.L_5 - .L_4)
	.align		4
.L_4:
        /*001c*/ 	.word	index@(_Z13StencilKernel6MatrixS_4dim3iii)
        /*0020*/ 	.word	0x00001000


	//----- nvinfo : EIATTR_MIN_STACK_SIZE
	.align		4
.L_5:
        /*0024*/ 	.byte	0x04, 0x12
        /*0026*/ 	.short	(.L_7 - .L_6)
	.align		4
.L_6:
        /*0028*/ 	.word	index@(_Z13StencilKernel6MatrixS_4dim3iii)
        /*002c*/ 	.word	0x00001000
.L_7:


//--------------------- .nv.compat                --------------------------
	.section	.nv.compat,"",@"SHT_CUDA_COMPAT_INFO"
	.align	4
        /*0000*/ 	.byte	0x02, 0x09, 0x00, 0x00, 0x02, 0x02, 0x01, 0x00, 0x02, 0x05, 0x05, 0x00, 0x03, 0x07, 0x01, 0x01
        /*0010*/ 	.byte	0x02, 0x03, 0x00, 0x00, 0x02, 0x06, 0x01, 0x00, 0x04, 0x0b, 0x08, 0x00, 0x01, 0x00, 0x00, 0x00
        /*0020*/ 	.byte	0x00, 0x00, 0x00, 0x00


//--------------------- .nv.info._Z13StencilKernel6MatrixS_4dim3iii --------------------------
	.section	.nv.info._Z13StencilKernel6MatrixS_4dim3iii,"",@"SHT_CUDA_INFO"
	.sectionflags	@""
	.align	4


	//----- nvinfo : EIATTR_CUDA_API_VERSION
	.align		4
        /*0000*/ 	.byte	0x04, 0x37
        /*0002*/ 	.short	(.L_9 - .L_8)
.L_8:
        /*0004*/ 	.word	0x00000082


	//----- nvinfo : EIATTR_KPARAM_INFO
	.align		4
.L_9:
        /*0008*/ 	.byte	0x04, 0x17
        /*000a*/ 	.short	(.L_11 - .L_10)
.L_10:
        /*000c*/ 	.word	0x00000000
        /*0010*/ 	.short	0x0005
        /*0012*/ 	.short	0x0044
        /*0014*/ 	.byte	0x00, 0xf0, 0x11, 0x00


	//----- nvinfo : EIATTR_KPARAM_INFO
	.align		4
.L_11:
        /*0018*/ 	.byte	0x04, 0x17
        /*001a*/ 	.short	(.L_13 - .L_12)
.L_12:
        /*001c*/ 	.word	0x00000000
        /*0020*/ 	.short	0x0004
        /*0022*/ 	.short	0x0040
        /*0024*/ 	.byte	0x00, 0xf0, 0x11, 0x00


	//----- nvinfo : EIATTR_KPARAM_INFO
	.align		4
.L_13:
        /*0028*/ 	.byte	0x04, 0x17
        /*002a*/ 	.short	(.L_15 - .L_14)
.L_14:
        /*002c*/ 	.word	0x00000000
        /*0030*/ 	.short	0x0003
        /*0032*/ 	.short	0x003c
        /*0034*/ 	.byte	0x00, 0xf0, 0x11, 0x00


	//----- nvinfo : EIATTR_KPARAM_INFO
	.align		4
.L_15:
        /*0038*/ 	.byte	0x04, 0x17
        /*003a*/ 	.short	(.L_17 - .L_16)
.L_16:
        /*003c*/ 	.word	0x00000000
        /*0040*/ 	.short	0x0002
        /*0042*/ 	.short	0x0030
        /*0044*/ 	.byte	0x00, 0xf0, 0x31, 0x00


	//----- nvinfo : EIATTR_KPARAM_INFO
	.align		4
.L_17:
        /*0048*/ 	.byte	0x04, 0x17
        /*004a*/ 	.short	(.L_19 - .L_18)
.L_18:
        /*004c*/ 	.word	0x00000000
        /*0050*/ 	.short	0x0001
        /*0052*/ 	.short	0x0018
        /*0054*/ 	.byte	0x00, 0xf0, 0x61, 0x00


	//----- nvinfo : EIATTR_KPARAM_INFO
	.align		4
.L_19:
        /*0058*/ 	.byte	0x04, 0x17
        /*005a*/ 	.short	(.L_21 - .L_20)
.L_20:
        /*005c*/ 	.word	0x00000000
        /*0060*/ 	.short	0x0000
        /*0062*/ 	.short	0x0000
        /*0064*/ 	.byte	0x00, 0xf0, 0x61, 0x00


	//----- nvinfo : EIATTR_SPARSE_MMA_MASK
	.align		4
.L_21:
        /*0068*/ 	.byte	0x03, 0x50
        /*006a*/ 	.short	0x0000


	//----- nvinfo : EIATTR_MAXREG_COUNT
	.align		4
        /*006c*/ 	.byte	0x03, 0x1b
        /*006e*/ 	.short	0x00ff


	//----- nvinfo : EIATTR_NUM_BARRIERS
	.align		4
        /*0070*/ 	.byte	0x02, 0x4c
        /*0072*/ 	.byte	0x01
	.zero		1


	//----- nvinfo : EIATTR_MERCURY_ISA_VERSION
	.align		4
        /*0074*/ 	.byte	0x03, 0x5f
        /*0076*/ 	.short	0x0101


	//----- nvinfo : EIATTR_VRC_CTA_INIT_COUNT
	.align		4
        /*0078*/ 	.byte	0x02, 0x4a
	.zero		1
	.zero		1


	//----- nvinfo : EIATTR_EXIT_INSTR_OFFSETS
	.align		4
        /*007c*/ 	.byte	0x04, 0x1c
        /*007e*/ 	.short	(.L_23 - .L_22)


	//   ....[0]....
.L_22:
        /*0080*/ 	.word	0x00001c80


	//   ....[1]....
        /*0084*/ 	.word	0x00001ca0


	//   ....[2]....
        /*0088*/ 	.word	0x00001cf0


	//   ....[3]....
        /*008c*/ 	.word	0x00001d10


	//   ....[4]....
        /*0090*/ 	.word	0x00001d90


	//   ....[5]....
        /*0094*/ 	.word	0x00001db0


	//   ....[6]....
        /*0098*/ 	.word	0x00001e20


	//   ....[7]....
        /*009c*/ 	.word	0x00001e40


	//   ....[8]....
        /*00a0*/ 	.word	0x00001ed0


	//   ....[9]....
        /*00a4*/ 	.word	0x00001ef0


	//   ....[10]....
        /*00a8*/ 	.word	0x00001f90


	//   ....[11]....
        /*00ac*/ 	.word	0x00001fb0


	//   ....[12]....
        /*00b0*/ 	.word	0x00002040


	//   ....[13]....
        /*00b4*/ 	.word	0x00002060


	//   ....[14]....
        /*00b8*/ 	.word	0x00002110


	//   ....[15]....
        /*00bc*/ 	.word	0x00002130


	//   ....[16]....
        /*00c0*/ 	.word	0x00002150


	//   ....[17]....
        /*00c4*/ 	.word	0x000021a0


	//   ....[18]....
        /*00c8*/ 	.word	0x000021c0


	//----- nvinfo : EIATTR_CRS_STACK_SIZE
	.align		4
.L_23:
        /*00cc*/ 	.byte	0x04, 0x1e
        /*00ce*/ 	.short	(.L_25 - .L_24)
.L_24:
        /*00d0*/ 	.word	0x00000000


	//----- nvinfo : EIATTR_CBANK_PARAM_SIZE
	.align		4
.L_25:
        /*00d4*/ 	.byte	0x03, 0x19
        /*00d6*/ 	.short	0x0048


	//----- nvinfo : EIATTR_PARAM_CBANK
	.align		4
        /*00d8*/ 	.byte	0x04, 0x0a
        /*00da*/ 	.short	(.L_27 - .L_26)
	.align		4
.L_26:
        /*00dc*/ 	.word	index@(.nv.constant0._Z13StencilKernel6MatrixS_4dim3iii)
        /*00e0*/ 	.short	0x0380
        /*00e2*/ 	.short	0x0048


	//----- nvinfo : EIATTR_SW_WAR
	.align		4
.L_27:
        /*00e4*/ 	.byte	0x04, 0x36
        /*00e6*/ 	.short	(.L_29 - .L_28)
.L_28:
        /*00e8*/ 	.word	0x00000008
.L_29:


//--------------------- .nv.callgraph             --------------------------
	.section	.nv.callgraph,"",@"SHT_CUDA_CALLGRAPH"
	.align	4
	.sectionentsize	8
	.align		4
        /*0000*/ 	.word	0x00000000
	.align		4
        /*0004*/ 	.word	0xffffffff
	.align		4
        /*0008*/ 	.word	0x00000000
	.align		4
        /*000c*/ 	.word	0xfffffffe
	.align		4
        /*0010*/ 	.word	0x00000000
	.align		4
        /*0014*/ 	.word	0xfffffffd
	.align		4
        /*0018*/ 	.word	0x00000000
	.align		4
        /*001c*/ 	.word	0xfffffffc


//--------------------- .text._Z13StencilKernel6MatrixS_4dim3iii --------------------------
	.section	.text._Z13StencilKernel6MatrixS_4dim3iii,"ax",@progbits
	.align	128
        .global         _Z13StencilKernel6MatrixS_4dim3iii
        .type           _Z13StencilKernel6MatrixS_4dim3iii,@function
        .size           _Z13StencilKernel6MatrixS_4dim3iii,(.L_x_63 - _Z13StencilKernel6MatrixS_4dim3iii)
        .other          _Z13StencilKernel6MatrixS_4dim3iii,@"STO_CUDA_ENTRY STV_DEFAULT"
_Z13StencilKernel6MatrixS_4dim3iii:
.text._Z13StencilKernel6MatrixS_4dim3iii:
[----:B------:R-:W0:Y:S08]  /*0000*/  LDC R1, c[0x0][0x37c] ;  /* 0x0000df00ff017b82 */ /* 0x000e300000000800 */
[----:B------:R-:W1:Y:S01]  /*0010*/  LDC.64 R12, c[0x0][0x3b0] ;  /* 0x0000ec00ff0c7b82 */ /* 0x000e620000000a00 */
[----:B------:R-:W2:Y:S01]  /*0020*/  S2R R11, SR_TID.Y ;  /* 0x00000000000b7919 */ /* 0x000ea20000002200 */
[----:B------:R-:W3:Y:S01]  /*0030*/  LDCU UR5, c[0x0][0x388] ;  /* 0x00007100ff0577ac */ /* 0x000ee20008000800 */
[----:B0-----:R-:W-:Y:S01]  /*0040*/  VIADD R1, R1, 0xfffff000 ;  /* 0xfffff00001017836 */ /* 0x001fe20000000000 */
[----:B------:R-:W0:Y:S01]  /*0050*/  S2R R10, SR_TID.X ;  /* 0x00000000000a7919 */ /* 0x000e220000002100 */
[----:B------:R-:W4:Y:S03]  /*0060*/  LDCU.64 UR8, c[0x0][0x358] ;  /* 0x00006b00ff0877ac */ /* 0x000f260008000a00 */
[----:B------:R-:W5:Y:S08]  /*0070*/  LDC R18, c[0x0][0x3bc] ;  /* 0x0000ef00ff127b82 */ /* 0x000f700000000800 */
[----:B------:R-:W3:Y:S08]  /*0080*/  S2UR UR11, SR_CTAID.X ;  /* 0x00000000000b79c3 */ /* 0x000ef00000002500 */
[----:B------:R-:W2:Y:S01]  /*0090*/  S2UR UR10, SR_CTAID.Y ;  /* 0x00000000000a79c3 */ /* 0x000ea20000002600 */
[----:B-1----:R-:W-:-:S02]  /*00a0*/  VIADD R9, R12, 0xffffffff ;  /* 0xffffffff0c097836 */ /* 0x002fc40000000000 */
[----:B------:R-:W-:-:S05]  /*00b0*/  VIADD R8, R13, 0xffffffff ;  /* 0xffffffff0d087836 */ /* 0x000fca0000000000 */
[----:B------:R-:W1:Y:S01]  /*00c0*/  LDC.64 R4, c[0x0][0x390] ;  /* 0x0000e400ff047b82 */ /* 0x000e620000000a00 */
[----:B-----5:R-:W-:-:S05]  /*00d0*/  IMAD.MOV R6, RZ, RZ, -R18 ;  /* 0x000000ffff067224 */ /* 0x020fca00078e0a12 */
[----:B------:R-:W-:Y:S02]  /*00e0*/  LEA R6, R6, 0x1e, 0x1 ;  /* 0x0000001e06067811 */ /* 0x000fe400078e08ff */
[----:B---3--:R-:W-:Y:S01]  /*00f0*/  ISETP.LE.U32.AND P0, PT, R9, UR11, PT ;  /* 0x0000000b09007c0c */ /* 0x008fe2000bf03070 */
[----:B--2---:R-:W-:-:S03]  /*0100*/  UIMAD UR4, UR10, UR5, UR11 ;  /* 0x000000050a0472a4 */ /* 0x004fc6000f8e020b */
[----:B------:R-:W-:Y:S01]  /*0110*/  ISETP.LE.U32.OR P0, PT, R8, UR10, P0 ;  /* 0x0000000a08007c0c */ /* 0x000fe20008703470 */
[C---:B------:R-:W-:Y:S02]  /*0120*/  IMAD R7, R6.reuse, UR10, R11 ;  /* 0x0000000a06077c24 */ /* 0x040fe4000f8e020b */
[C---:B------:R-:W-:Y:S02]  /*0130*/  IMAD R3, R6.reuse, UR4, RZ ;  /* 0x0000000406037c24 */ /* 0x040fe4000f8e02ff */
[----:B0-----:R-:W-:Y:S02]  /*0140*/  IMAD R6, R6, UR11, R10 ;  /* 0x0000000b06067c24 */ /* 0x001fe4000f8e020a */
[----:B-1----:R-:W-:Y:S01]  /*0150*/  IMAD.WIDE R4, R3, 0x4, R4 ;  /* 0x0000000403047825 */ /* 0x002fe200078e0204 */
[----:B------:R-:W0:Y:S03]  /*0160*/  LDCU UR4, c[0x0][0x3c0] ;  /* 0x00007800ff0477ac */ /* 0x000e260008000800 */
[----:B------:R-:W-:-:S04]  /*0170*/  IMAD R3, R11, UR5, R10 ;  /* 0x000000050b037c24 */ /* 0x000fc8000f8e020a */
[----:B------:R-:W-:Y:S01]  /*0180*/  IMAD.WIDE R4, R3, 0x4, R4 ;  /* 0x0000000403047825 */ /* 0x000fe200078e0204 */
[----:B----4-:R-:W-:Y:S06]  /*0190*/  @P0 BRA `(.L_x_0) ;  /* 0x0000000000080947 */ /* 0x010fec0003800000 */
[----:B------:R3:W5:Y:S01]  /*01a0*/  LDG.E R0, desc[UR8][R4.64] ;  /* 0x0000000804007981 */ /* 0x000762000c1e1900 */
[----:B------:R-:W-:Y:S05]  /*01b0*/  BRA `(.L_x_1) ;  /* 0x0000000000347947 */ /* 0x000fea0003800000 */
.L_x_0:
[----:B------:R-:W1:Y:S01]  /*01c0*/  LDCU UR5, c[0x0][0x3c4] ;  /* 0x00007880ff0577ac */ /* 0x000e620008000800 */
[----:B------:R-:W-:Y:S01]  /*01d0*/  VIMNMX R0, PT, PT, R7, R6, !PT ;  /* 0x0000000607007248 */ /* 0x000fe20007fe0100 */
[----:B------:R-:W-:Y:S03]  /*01e0*/  BSSY.RECONVERGENT B0, `(.L_x_1) ;  /* 0x000000a000007945 */ /* 0x000fe60003800200 */
[----:B-1----:R-:W-:Y:S01]  /*01f0*/  ISETP.GE.AND P0, PT, R0, UR5, PT ;  /* 0x0000000500007c0c */ /* 0x002fe2000bf06270 */
[----:B------:R-:W-:-:S04]  /*0200*/  IMAD R0, R11, 0x1f, R10 ;  /* 0x0000001f0b007824 */ /* 0x000fc800078e020a */
[----:B------:R-:W-:-:S08]  /*0210*/  IMAD R3, R0, 0x4, R1 ;  /* 0x0000000400037824 */ /* 0x000fd000078e0201 */
[----:B------:R-:W-:Y:S05]  /*0220*/  @P0 BRA `(.L_x_2) ;  /* 0x00000000000c0947 */ /* 0x000fea0003800000 */
[----:B------:R-:W2:Y:S04]  /*0230*/  LDG.E R0, desc[UR8][R4.64] ;  /* 0x0000000804007981 */ /* 0x000ea8000c1e1900 */
[----:B--2---:R1:W-:Y:S01]  /*0240*/  STL [R3], R0 ;  /* 0x0000000003007387 */ /* 0x0043e20000100800 */
[----:B------:R-:W-:Y:S05]  /*0250*/  BRA `(.L_x_3) ;  /* 0x0000000000087947 */ /* 0x000fea0003800000 */
.L_x_2:
[----:B------:R2:W-:Y:S01]  /*0260*/  STL [R3], RZ ;  /* 0x000000ff03007387 */ /* 0x0005e20000100800 */
[----:B------:R-:W-:-:S07]  /*0270*/  IMAD.MOV.U32 R0, RZ, RZ, RZ ;  /* 0x000000ffff007224 */ /* 0x000fce00078e00ff */
.L_x_3:
[----:B0-----:R-:W-:Y:S05]  /*0280*/  BSYNC.RECONVERGENT B0 ;  /* 0x0000000000007941 */ /* 0x001fea0003800200 */
.L_x_1:
[----:B------:R-:W4:Y:S01]  /*0290*/  S2UR UR6, SR_CgaCtaId ;  /* 0x00000000000679c3 */ /* 0x000f220000008800 */
[----:B------:R-:W-:Y:S01]  /*02a0*/  UMOV UR5, 0x400 ;  /* 0x0000040000057882 */ /* 0x000fe20000000000 */
[----:B------:R-:W-:-:S06]  /*02b0*/  IMAD.MOV.U32 R12, RZ, RZ, 0x40a00000 ;  /* 0x40a00000ff0c7424 */ /* 0x000fcc00078e00ff */
[----:B------:R-:W0:Y:S01]  /*02c0*/  LDC R19, c[0x0][0x3c0] ;  /* 0x0000f000ff137b82 */ /* 0x000e220000000800 */
[----:B----4-:R-:W-:-:S06]  /*02d0*/  ULEA UR7, UR6, UR5, 0x18 ;  /* 0x0000000506077291 */ /* 0x010fcc000f8ec0ff */
[----:B------:R-:W-:Y:S02]  /*02e0*/  LEA R17, R11, UR7, 0x7 ;  /* 0x000000070b117c11 */ /* 0x000fe4000f8e38ff */
[----:B0-----:R-:W-:Y:S02]  /*02f0*/  ISETP.GE.AND P0, PT, R19, 0x2, PT ;  /* 0x000000021300780c */ /* 0x001fe40003f06270 */
[C---:B------:R-:W-:Y:S01]  /*0300*/  LEA R14, R10.reuse, UR7, 0x2 ;  /* 0x000000070a0e7c11 */ /* 0x040fe2000f8e10ff */
[----:B------:R-:W-:Y:S01]  /*0310*/  IMAD R15, R10, 0x4, R17 ;  /* 0x000000040a0f7824 */ /* 0x000fe200078e0211 */
[----:B------:R-:W-:-:S04]  /*0320*/  ISETP.LT.OR P0, PT, R18, 0x1, !P0 ;  /* 0x000000011200780c */ /* 0x000fc80004701670 */
[----:B-----5:R0:W-:Y:S01]  /*0330*/  STS [R15], R0 ;  /* 0x000000000f007388 */ /* 0x0201e20000000800 */
[----:B------:R-:W-:Y:S08]  /*0340*/  BAR.SYNC.DEFER_BLOCKING 0x0 ;  /* 0x0000000000007b1d */ /* 0x000ff00000010000 */
[----:B------:R-:W-:Y:S05]  /*0350*/  @P0 BRA `(.L_x_4) ;  /* 0x00000010009c0947 */ /* 0x000fea0003800000 */
[----:B------:R-:W-:Y:S01]  /*0360*/  VIADD R18, R18, 0xffffffff ;  /* 0xffffffff12127836 */ /* 0x000fe20000000000 */
[----:B------:R-:W4:Y:S01]  /*0370*/  LDCU UR13, c[0x0][0x3c4] ;  /* 0x00007880ff0d77ac */ /* 0x000f220008000800 */
[----:B01----:R-:W-:Y:S01]  /*0380*/  VIADD R0, R10, 0xffffffff ;  /* 0xffffffff0a007836 */ /* 0x003fe20000000000 */
[----:B--2---:R-:W-:Y:S02]  /*0390*/  VIMNMX R3, PT, PT, R7, R6, !PT ;  /* 0x0000000607037248 */ /* 0x004fe40007fe0100 */
[----:B------:R-:W-:Y:S01]  /*03a0*/  VIADDMNMX.U32 R19, R19, 0xfffffffe, R18, PT ;  /* 0xfffffffe13137846 */ /* 0x000fe20003800012 */
[----:B------:R-:W0:Y:S01]  /*03b0*/  LDCU UR12, c[0x0][0x3bc] ;  /* 0x00007780ff0c77ac */ /* 0x000e220008000800 */
[----:B------:R-:W-:Y:S02]  /*03c0*/  VIADDMNMX.U32 R0, R11, 0xffffffff, R0, !PT ;  /* 0xffffffff0b007846 */ /* 0x000fe40007800000 */
[----:B------:R-:W-:Y:S01]  /*03d0*/  LOP3.LUT R2, R19, 0x1, RZ, 0xc0, !PT ;  /* 0x0000000113027812 */ /* 0x000fe200078ec0ff */
[----:B------:R-:W-:Y:S01]  /*03e0*/  UIADD3 UR5, UPT, UPT, UR5, 0x1000, URZ ;  /* 0x0000100005057890 */ /* 0x000fe2000fffe0ff */
[----:B------:R-:W-:-:S02]  /*03f0*/  ISETP.GE.U32.AND P3, PT, R0, 0x1e, PT ;  /* 0x0000001e0000780c */ /* 0x000fc40003f66070 */
[----:B------:R-:W-:Y:S01]  /*0400*/  ISETP.NE.U32.AND P0, PT, R2, 0x1, PT ;  /* 0x000000010200780c */ /* 0x000fe20003f05070 */
[----:B------:R-:W-:Y:S01]  /*0410*/  ULEA UR5, UR6, UR5, 0x18 ;  /* 0x0000000506057291 */ /* 0x000fe2000f8ec0ff */
[----:B----4-:R-:W-:-:S05]  /*0420*/  ISETP.GE.AND P2, PT, R3, UR13, PT ;  /* 0x0000000d03007c0c */ /* 0x010fca000bf46270 */
[----:B------:R-:W-:Y:S01]  /*0430*/  LEA R13, R11, UR5, 0x7 ;  /* 0x000000050b0d7c11 */ /* 0x000fe2000f8e38ff */
[----:B0-----:R-:W-:-:S04]  /*0440*/  IMAD.U32 R16, RZ, RZ, UR12 ;  /* 0x0000000cff107e24 */ /* 0x001fc8000f8e00ff */
[----:B------:R-:W-:Y:S01]  /*0450*/  IMAD R13, R10, 0x4, R13 ;  /* 0x000000040a0d7824 */ /* 0x000fe200078e020d */
[----:B------:R-:W-:Y:S06]  /*0460*/  @!P0 BRA `(.L_x_5) ;  /* 0x0000000400508947 */ /* 0x000fec0003800000 */
[----:B------:R-:W-:Y:S01]  /*0470*/  BSSY.RECONVERGENT B0, `(.L_x_6) ;  /* 0x000003f000007945 */ /* 0x000fe20003800200 */
[----:B------:R-:W-:-:S03]  /*0480*/  IMAD.MOV.U32 R3, RZ, RZ, RZ ;  /* 0x000000ffff037224 */ /* 0x000fc600078e00ff */
[----:B------:R-:W-:Y:S05]  /*0490*/  @P2 BRA `(.L_x_7) ;  /* 0x0000000000f02947 */ /* 0x000fea0003800000 */
[----:B------:R-:W-:Y:S05]  /*04a0*/  @!P3 BRA `(.L_x_8) ;  /* 0x0000000000c8b947 */ /* 0x000fea0003800000 */
[----:B------:R-:W0:Y:S01]  /*04b0*/  LDS R0, [R15] ;  /* 0x000000000f007984 */ /* 0x000e220000000800 */
[----:B------:R-:W-:Y:S01]  /*04c0*/  ISETP.NE.AND P0, PT, R11, RZ, PT ;  /* 0x000000ff0b00720c */ /* 0x000fe20003f05270 */
[----:B0-----:R-:W-:-:S12]  /*04d0*/  FADD R0, R0, R0 ;  /* 0x0000000000007221 */ /* 0x001fd80000000000 */
[----:B------:R-:W-:Y:S05]  /*04e0*/  @!P0 BRA `(.L_x_9) ;  /* 0x00000000007c8947 */ /* 0x000fea0003800000 */
[----:B------:R-:W-:-:S13]  /*04f0*/  ISETP.NE.AND P0, PT, R11, 0x1f, PT ;  /* 0x0000001f0b00780c */ /* 0x000fda0003f05270 */
[----:B------:R-:W-:Y:S05]  /*0500*/  @P0 BRA `(.L_x_10) ;  /* 0x00000000003c0947 */ /* 0x000fea0003800000 */
[----:B------:R-:W0:Y:S01]  /*0510*/  LDS R3, [R14+0xf00] ;  /* 0x000f00000e037984 */ /* 0x000e220000000800 */
[----:B------:R-:W-:Y:S01]  /*0520*/  ISETP.NE.AND P0, PT, R10, RZ, PT ;  /* 0x000000ff0a00720c */ /* 0x000fe20003f05270 */
[----:B0-----:R-:W-:-:S12]  /*0530*/  FADD R0, R0, R3 ;  /* 0x0000000300007221 */ /* 0x001fd80000000000 */
[----:B------:R-:W-:Y:S05]  /*0540*/  @!P0 BRA `(.L_x_11) ;  /* 0x0000000000208947 */ /* 0x000fea0003800000 */
[----:B------:R-:W-:-:S13]  /*0550*/  ISETP.NE.AND P0, PT, R10, 0x1f, PT ;  /* 0x0000001f0a00780c */ /* 0x000fda0003f05270 */
[----:B------:R-:W-:Y:S04]  /*0560*/  @P0 LDS R2, [R14+0xf84] ;  /* 0x000f84000e020984 */ /* 0x000fe80000000800 */
[----:B------:R-:W0:Y:S04]  /*0570*/  @P0 LDS R21, [R14+0xf7c] ;  /* 0x000f7c000e150984 */ /* 0x000e280000000800 */
[----:B------:R-:W1:Y:S01]  /*0580*/  @!P0 LDS R3, [UR7+0xff8] ;  /* 0x000ff807ff038984 */ /* 0x000e620008000800 */
[----:B0-----:R-:W-:Y:S01]  /*0590*/  @P0 FADD R21, R2, R21 ;  /* 0x0000001502150221 */ /* 0x001fe20000000000 */
[----:B-1----:R-:W-:-:S03]  /*05a0*/  @!P0 FADD R3, R0, R3 ;  /* 0x0000000300038221 */ /* 0x002fc60000000000 */
[----:B------:R-:W-:Y:S01]  /*05b0*/  @P0 FADD R3, R0, R21 ;  /* 0x0000001500030221 */ /* 0x000fe20000000000 */
[----:B------:R-:W-:Y:S06]  /*05c0*/  BRA `(.L_x_7) ;  /* 0x0000000000a47947 */ /* 0x000fec0003800000 */
.L_x_11:
[----:B------:R-:W0:Y:S02]  /*05d0*/  LDS R3, [UR7+0xf84] ;  /* 0x000f8407ff037984 */ /* 0x000e240008000800 */
[----:B0-----:R-:W-:Y:S01]  /*05e0*/  FADD R3, R0, R3 ;  /* 0x0000000300037221 */ /* 0x001fe20000000000 */
[----:B------:R-:W-:Y:S06]  /*05f0*/  BRA `(.L_x_7) ;  /* 0x0000000000987947 */ /* 0x000fec0003800000 */
.L_x_10:
[----:B------:R-:W-:-:S13]  /*0600*/  ISETP.NE.AND P0, PT, R10, RZ, PT ;  /* 0x000000ff0a00720c */ /* 0x000fda0003f05270 */
[----:B------:R-:W-:Y:S04]  /*0610*/  @P0 LDS R2, [R15+-0x4] ;  /* 0xfffffc000f020984 */ /* 0x000fe80000000800 */
[----:B------:R-:W0:Y:S04]  /*0620*/  @P0 LDS R3, [R15+0x80] ;  /* 0x000080000f030984 */ /* 0x000e280000000800 */
[----:B------:R-:W-:Y:S04]  /*0630*/  @!P0 LDS R16, [R17+0x4] ;  /* 0x0000040011108984 */ /* 0x000fe80000000800 */
[----:B------:R-:W1:Y:S04]  /*0640*/  @!P0 LDS R23, [R17+0x80] ;  /* 0x0000800011178984 */ /* 0x000e680000000800 */
[----:B------:R-:W2:Y:S04]  /*0650*/  @P0 LDS R21, [R15+-0x80] ;  /* 0xffff80000f150984 */ /* 0x000ea80000000800 */
[----:B------:R-:W4:Y:S01]  /*0660*/  @!P0 LDS R25, [R17+-0x80] ;  /* 0xffff800011198984 */ /* 0x000f220000000800 */
[----:B0-----:R-:W-:Y:S01]  /*0670*/  @P0 FADD R2, R2, R3 ;  /* 0x0000000302020221 */ /* 0x001fe20000000000 */
[----:B-1----:R-:W-:-:S03]  /*0680*/  @!P0 FADD R16, R16, R23 ;  /* 0x0000001710108221 */ /* 0x002fc60000000000 */
[----:B--2---:R-:W-:Y:S01]  /*0690*/  @P0 FADD R21, R2, R21 ;  /* 0x0000001502150221 */ /* 0x004fe20000000000 */
[----:B----4-:R-:W-:-:S03]  /*06a0*/  @!P0 FADD R25, R16, R25 ;  /* 0x0000001910198221 */ /* 0x010fc60000000000 */
[C---:B------:R-:W-:Y:S01]  /*06b0*/  @P0 FADD R3, R0.reuse, R21 ;  /* 0x0000001500030221 */ /* 0x040fe20000000000 */
[----:B------:R-:W-:Y:S01]  /*06c0*/  @!P0 FADD R3, R0, R25 ;  /* 0x0000001900038221 */ /* 0x000fe20000000000 */
[----:B------:R-:W-:Y:S06]  /*06d0*/  BRA `(.L_x_7) ;  /* 0x0000000000607947 */ /* 0x000fec0003800000 */
.L_x_9:
[----:B------:R-:W0:Y:S01]  /*06e0*/  LDS R3, [R14+0x80] ;  /* 0x000080000e037984 */ /* 0x000e220000000800 */
[----:B------:R-:W-:Y:S01]  /*06f0*/  ISETP.NE.AND P0, PT, R10, RZ, PT ;  /* 0x000000ff0a00720c */ /* 0x000fe20003f05270 */
[----:B0-----:R-:W-:-:S12]  /*0700*/  FADD R0, R0, R3 ;  /* 0x0000000300007221 */ /* 0x001fd80000000000 */
[----:B------:R-:W-:Y:S05]  /*0710*/  @!P0 BRA `(.L_x_12) ;  /* 0x0000000000208947 */ /* 0x000fea0003800000 */
[----:B------:R-:W-:-:S13]  /*0720*/  ISETP.NE.AND P0, PT, R10, 0x1f, PT ;  /* 0x0000001f0a00780c */ /* 0x000fda0003f05270 */
[----:B------:R-:W-:Y:S04]  /*0730*/  @P0 LDS R2, [R14+0x4] ;  /* 0x000004000e020984 */ /* 0x000fe80000000800 */
[----:B------:R-:W0:Y:S04]  /*0740*/  @P0 LDS R21, [R14+-0x4] ;  /* 0xfffffc000e150984 */ /* 0x000e280000000800 */
[----:B------:R-:W1:Y:S01]  /*0750*/  @!P0 LDS R3, [UR7+0x78] ;  /* 0x00007807ff038984 */ /* 0x000e620008000800 */
[----:B0-----:R-:W-:Y:S01]  /*0760*/  @P0 FADD R21, R2, R21 ;  /* 0x0000001502150221 */ /* 0x001fe20000000000 */
[----:B-1----:R-:W-:-:S03]  /*0770*/  @!P0 FADD R3, R0, R3 ;  /* 0x0000000300038221 */ /* 0x002fc60000000000 */
[----:B------:R-:W-:Y:S01]  /*0780*/  @P0 FADD R3, R0, R21 ;  /* 0x0000001500030221 */ /* 0x000fe20000000000 */
[----:B------:R-:W-:Y:S06]  /*0790*/  BRA `(.L_x_7) ;  /* 0x0000000000307947 */ /* 0x000fec0003800000 */
.L_x_12:
[----:B------:R-:W0:Y:S02]  /*07a0*/  LDS R3, [UR7+0x4] ;  /* 0x00000407ff037984 */ /* 0x000e240008000800 */
[----:B0-----:R-:W-:Y:S01]  /*07b0*/  FADD R3, R0, R3 ;  /* 0x0000000300037221 */ /* 0x001fe20000000000 */
[----:B------:R-:W-:Y:S06]  /*07c0*/  BRA `(.L_x_7) ;  /* 0x0000000000247947 */ /* 0x000fec0003800000 */
.L_x_8:
[----:B------:R-:W-:Y:S04]  /*07d0*/  LDS R0, [R15] ;  /* 0x000000000f007984 */ /* 0x000fe80000000800 */
[----:B------:R-:W0:Y:S04]  /*07e0*/  LDS R21, [R15+-0x80] ;  /* 0xffff80000f157984 */ /* 0x000e280000000800 */
[----:B------:R-:W1:Y:S04]  /*07f0*/  LDS R23, [R15+0x80] ;  /* 0x000080000f177984 */ /* 0x000e680000000800 */
[----:B------:R-:W2:Y:S04]  /*0800*/  LDS R25, [R15+-0x4] ;  /* 0xfffffc000f197984 */ /* 0x000ea80000000800 */
[----:B------:R-:W4:Y:S01]  /*0810*/  LDS R3, [R15+0x4] ;  /* 0x000004000f037984 */ /* 0x000f220000000800 */
[----:B0-----:R-:W-:-:S04]  /*0820*/  FFMA R0, R0, 2, R21 ;  /* 0x4000000000007823 */ /* 0x001fc80000000015 */
[----:B-1----:R-:W-:-:S04]  /*0830*/  FADD R0, R23, R0 ;  /* 0x0000000017007221 */ /* 0x002fc80000000000 */
[----:B--2---:R-:W-:-:S04]  /*0840*/  FADD R0, R25, R0 ;  /* 0x0000000019007221 */ /* 0x004fc80000000000 */
[----:B----4-:R-:W-:-:S07]  /*0850*/  FADD R3, R0, R3 ;  /* 0x0000000300037221 */ /* 0x010fce0000000000 */
.L_x_7:
[----:B------:R-:W-:Y:S05]  /*0860*/  BSYNC.RECONVERGENT B0 ;  /* 0x0000000000007941 */ /* 0x000fea0003800200 */
.L_x_6:
[----:B------:R-:W-:Y:S01]  /*0870*/  IMAD.MOV.U32 R21, RZ, RZ, 0x3e4ccccd ;  /* 0x3e4ccccdff157424 */ /* 0x000fe200078e00ff */
[----:B------:R-:W0:Y:S01]  /*0880*/  FCHK P0, R3, 5 ;  /* 0x40a0000003007902 */ /* 0x000e220000000000 */
[----:B------:R-:W-:Y:S02]  /*0890*/  BSSY.RECONVERGENT B0, `(.L_x_13) ;  /* 0x0000009000007945 */ /* 0x000fe40003800200 */
[----:B------:R-:W-:-:S04]  /*08a0*/  FFMA R0, R21, -R12, 1 ;  /* 0x3f80000015007423 */ /* 0x000fc8000000080c */
[----:B------:R-:W-:-:S04]  /*08b0*/  FFMA R0, R0, R21, 0.20000000298023223877 ;  /* 0x3e4ccccd00007423 */ /* 0x000fc80000000015 */
[----:B------:R-:W-:-:S04]  /*08c0*/  FFMA R2, R0, R3, RZ ;  /* 0x0000000300027223 */ /* 0x000fc800000000ff */
[----:B------:R-:W-:-:S04]  /*08d0*/  FFMA R21, R2, -5, R3 ;  /* 0xc0a0000002157823 */ /* 0x000fc80000000003 */
[----:B------:R-:W-:Y:S01]  /*08e0*/  FFMA R0, R0, R21, R2 ;  /* 0x0000001500007223 */ /* 0x000fe20000000002 */
[----:B0-----:R-:W-:Y:S06]  /*08f0*/  @!P0 BRA `(.L_x_14) ;  /* 0x0000000000088947 */ /* 0x001fec0003800000 */
[----:B------:R-:W-:-:S07]  /*0900*/  MOV R2, 0x920 ;  /* 0x0000092000027802 */ /* 0x000fce0000000f00 */
[----:B---3--:R-:W-:Y:S05]  /*0910*/  CALL.REL.NOINC `($__internal_0_$__cuda_sm3x_div_rn_noftz_f32_slowpath) ;  /* 0x00000018002c7944 */ /* 0x008fea0003c00000 */
.L_x_14:
[----:B------:R-:W-:Y:S05]  /*0920*/  BSYNC.RECONVERGENT B0 ;  /* 0x0000000000007941 */ /* 0x000fea0003800200 */
.L_x_13:
[----:B------:R-:W-:Y:S01]  /*0930*/  STS [R13], R0 ;  /* 0x000000000d007388 */ /* 0x000fe20000000800 */
[----:B------:R-:W0:Y:S01]  /*0940*/  LDCU UR4, c[0x0][0x3c0] ;  /* 0x00007800ff0477ac */ /* 0x000e220008000800 */
[----:B------:R-:W-:Y:S01]  /*0950*/  IMAD.MOV.U32 R16, RZ, RZ, R18 ;  /* 0x000000ffff107224 */ /* 0x000fe200078e0012 */
[----:B------:R-:W-:Y:S01]  /*0960*/  BAR.SYNC.DEFER_BLOCKING 0x0 ;  /* 0x0000000000007b1d */ /* 0x000fe20000010000 */
[----:B0-----:R-:W-:-:S05]  /*0970*/  UIADD3 UR4, UPT, UPT, UR4, -0x1, URZ ;  /* 0xffffffff04047890 */ /* 0x001fca000fffe0ff */
[----:B------:R-:W0:Y:S04]  /*0980*/  LDS R2, [R13] ;  /* 0x000000000d027984 */ /* 0x000e280000000800 */
[----:B0-----:R0:W-:Y:S01]  /*0990*/  STS [R15], R2 ;  /* 0x000000020f007388 */ /* 0x0011e20000000800 */
[----:B------:R-:W-:Y:S06]  /*09a0*/  BAR.SYNC.DEFER_BLOCKING 0x0 ;  /* 0x0000000000007b1d */ /* 0x000fec0000010000 */
.L_x_5:
[----:B------:R-:W-:-:S13]  /*09b0*/  ISETP.NE.AND P0, PT, R19, RZ, PT ;  /* 0x000000ff1300720c */ /* 0x000fda0003f05270 */
[----:B------:R-:W-:Y:S05]  /*09c0*/  @!P0 BRA `(.L_x_4) ;  /* 0x0000000c00008947 */ /* 0x000fea0003800000 */
.L_x_33:
[----:B------:R-:W-:Y:S01]  /*09d0*/  BSSY.RECONVERGENT B0, `(.L_x_15) ;  /* 0x000004c000007945 */ /* 0x000fe20003800200 */
[----:B------:R-:W-:Y:S02]  /*09e0*/  IMAD.U32 R18, RZ, RZ, UR4 ;  /* 0x00000004ff127e24 */ /* 0x000fe4000f8e00ff */
[----:B------:R-:W-:Y:S01]  /*09f0*/  IMAD.MOV.U32 R3, RZ, RZ, RZ ;  /* 0x000000ffff037224 */ /* 0x000fe200078e00ff */
[----:B----4-:R-:W-:Y:S06]  /*0a00*/  @P2 BRA `(.L_x_16) ;  /* 0x0000000400202947 */ /* 0x010fec0003800000 */
[----:B------:R-:W-:Y:S05]  /*0a10*/  @P3 BRA `(.L_x_17) ;  /* 0x0000000000283947 */ /* 0x000fea0003800000 */
[----:B------:R-:W-:Y:S04]  /*0a20*/  LDS R0, [R15] ;  /* 0x000000000f007984 */ /* 0x000fe80000000800 */
[----:B------:R-:W1:Y:S04]  /*0a30*/  LDS R3, [R15+-0x80] ;  /* 0xffff80000f037984 */ /* 0x000e680000000800 */
[----:B------:R-:W2:Y:S04]  /*0a40*/  LDS R19, [R15+0x80] ;  /* 0x000080000f137984 */ /* 0x000ea80000000800 */
[----:B------:R-:W4:Y:S04]  /*0a50*/  LDS R21, [R15+-0x4] ;  /* 0xfffffc000f157984 */ /* 0x000f280000000800 */
[----:B------:R-:W5:Y:S01]  /*0a60*/  LDS R23, [R15+0x4] ;  /* 0x000004000f177984 */ /* 0x000f620000000800 */
[----:B-1----:R-:W-:-:S04]  /*0a70*/  FFMA R0, R0, 2, R3 ;  /* 0x4000000000007823 */ /* 0x002fc80000000003 */
[----:B--2---:R-:W-:-:S04]  /*0a80*/  FADD R0, R0, R19 ;  /* 0x0000001300007221 */ /* 0x004fc80000000000 */
[----:B----4-:R-:W-:-:S04]  /*0a90*/  FADD R0, R0, R21 ;  /* 0x0000001500007221 */ /* 0x010fc80000000000 */
[----:B-----5:R-:W-:Y:S01]  /*0aa0*/  FADD R3, R0, R23 ;  /* 0x0000001700037221 */ /* 0x020fe20000000000 */
[----:B------:R-:W-:Y:S06]  /*0ab0*/  BRA `(.L_x_16) ;  /* 0x0000000000f47947 */ /* 0x000fec0003800000 */
.L_x_17:
[----:B------:R-:W1:Y:S01]  /*0ac0*/  LDS R0, [R15] ;  /* 0x000000000f007984 */ /* 0x000e620000000800 */
[----:B------:R-:W-:Y:S01]  /*0ad0*/  ISETP.NE.AND P0, PT, R11, 0x1f, PT ;  /* 0x0000001f0b00780c */ /* 0x000fe20003f05270 */
[----:B-1----:R-:W-:-:S12]  /*0ae0*/  FADD R0, R0, R0 ;  /* 0x0000000000007221 */ /* 0x002fd80000000000 */
[----:B------:R-:W-:Y:S05]  /*0af0*/  @!P0 BRA `(.L_x_18) ;  /* 0x0000000000948947 */ /* 0x000fea0003800000 */
[----:B------:R-:W-:-:S13]  /*0b00*/  ISETP.NE.AND P0, PT, R11, RZ, PT ;  /* 0x000000ff0b00720c */ /* 0x000fda0003f05270 */
[----:B------:R-:W-:Y:S05]  /*0b10*/  @P0 BRA `(.L_x_19) ;  /* 0x0000000000540947 */ /* 0x000fea0003800000 */
[----:B------:R-:W1:Y:S01]  /*0b20*/  LDS R3, [R14+0x80] ;  /* 0x000080000e037984 */ /* 0x000e620000000800 */
[----:B------:R-:W-:Y:S01]  /*0b30*/  ISETP.NE.AND P0, PT, R10, 0x1f, PT ;  /* 0x0000001f0a00780c */ /* 0x000fe20003f05270 */
[----:B-1----:R-:W-:-:S12]  /*0b40*/  FADD R0, R0, R3 ;  /* 0x0000000300007221 */ /* 0x002fd80000000000 */
[----:B------:R-:W-:Y:S05]  /*0b50*/  @!P0 BRA `(.L_x_20) ;  /* 0x00000000002c8947 */ /* 0x000fea0003800000 */
[----:B------:R-:W-:-:S13]  /*0b60*/  ISETP.NE.AND P0, PT, R10, RZ, PT ;  /* 0x000000ff0a00720c */ /* 0x000fda0003f05270 */
[----:B------:R-:W1:Y:S01]  /*0b70*/  @!P0 S2R R3, SR_CgaCtaId ;  /* 0x0000000000038919 */ /* 0x000e620000008800 */
[----:B0-----:R-:W-:Y:S01]  /*0b80*/  @!P0 MOV R2, 0x400 ;  /* 0x0000040000028802 */ /* 0x001fe20000000f00 */
[----:B------:R-:W-:Y:S03]  /*0b90*/  @P0 LDS R19, [R14+-0x4] ;  /* 0xfffffc000e130984 */ /* 0x000fe60000000800 */
[----:B-1----:R-:W-:Y:S02]  /*0ba0*/  @!P0 LEA R20, R3, R2, 0x18 ;  /* 0x0000000203148211 */ /* 0x002fe400078ec0ff */
[----:B------:R-:W0:Y:S04]  /*0bb0*/  @P0 LDS R2, [R14+0x4] ;  /* 0x000004000e020984 */ /* 0x000e280000000800 */
[----:B------:R-:W1:Y:S01]  /*0bc0*/  @!P0 LDS R3, [R20+0x4] ;  /* 0x0000040014038984 */ /* 0x000e620000000800 */
[----:B0-----:R-:W-:Y:S01]  /*0bd0*/  @P0 FADD R19, R2, R19 ;  /* 0x0000001302130221 */ /* 0x001fe20000000000 */
[----:B-1----:R-:W-:-:S03]  /*0be0*/  @!P0 FADD R3, R0, R3 ;  /* 0x0000000300038221 */ /* 0x002fc60000000000 */
[----:B------:R-:W-:Y:S01]  /*0bf0*/  @P0 FADD R3, R0, R19 ;  /* 0x0000001300030221 */ /* 0x000fe20000000000 */
[----:B------:R-:W-:Y:S06]  /*0c00*/  BRA `(.L_x_16) ;  /* 0x0000000000a07947 */ /* 0x000fec0003800000 */
.L_x_20:
[----:B------:R-:W1:Y:S01]  /*0c10*/  S2UR UR6, SR_CgaCtaId ;  /* 0x00000000000679c3 */ /* 0x000e620000008800 */
[----:B------:R-:W-:Y:S02]  /*0c20*/  UMOV UR5, 0x400 ;  /* 0x0000040000057882 */ /* 0x000fe40000000000 */
[----:B-1----:R-:W-:-:S09]  /*0c30*/  ULEA UR5, UR6, UR5, 0x18 ;  /* 0x0000000506057291 */ /* 0x002fd2000f8ec0ff */
[----:B------:R-:W1:Y:S02]  /*0c40*/  LDS R3, [UR5+0x78] ;  /* 0x00007805ff037984 */ /* 0x000e640008000800 */
[----:B-1----:R-:W-:Y:S01]  /*0c50*/  FADD R3, R0, R3 ;  /* 0x0000000300037221 */ /* 0x002fe20000000000 */
[----:B------:R-:W-:Y:S06]  /*0c60*/  BRA `(.L_x_16) ;  /* 0x0000000000887947 */ /* 0x000fec0003800000 */
.L_x_19:
[----:B------:R-:W-:-:S13]  /*0c70*/  ISETP.NE.AND P0, PT, R10, RZ, PT ;  /* 0x000000ff0a00720c */ /* 0x000fda0003f05270 */
[----:B0-----:R-:W-:Y:S04]  /*0c80*/  @!P0 LDS R2, [R17+0x4] ;  /* 0x0000040011028984 */ /* 0x001fe80000000800 */
[----:B------:R-:W0:Y:S04]  /*0c90*/  @!P0 LDS R3, [R17+0x80] ;  /* 0x0000800011038984 */ /* 0x000e280000000800 */
[----:B------:R-:W-:Y:S04]  /*0ca0*/  @P0 LDS R20, [R15+-0x4] ;  /* 0xfffffc000f140984 */ /* 0x000fe80000000800 */
[----:B------:R-:W1:Y:S04]  /*0cb0*/  @P0 LDS R21, [R15+0x80] ;  /* 0x000080000f150984 */ /* 0x000e680000000800 */
[----:B------:R-:W2:Y:S04]  /*0cc0*/  @!P0 LDS R19, [R17+-0x80] ;  /* 0xffff800011138984 */ /* 0x000ea80000000800 */
[----:B------:R-:W4:Y:S01]  /*0cd0*/  @P0 LDS R22, [R15+-0x80] ;  /* 0xffff80000f160984 */ /* 0x000f220000000800 */
[----:B0-----:R-:W-:Y:S01]  /*0ce0*/  @!P0 FADD R2, R2, R3 ;  /* 0x0000000302028221 */ /* 0x001fe20000000000 */
[----:B-1----:R-:W-:-:S03]  /*0cf0*/  @P0 FADD R3, R21, R20 ;  /* 0x0000001415030221 */ /* 0x002fc60000000000 */
[----:B--2---:R-:W-:Y:S01]  /*0d00*/  @!P0 FADD R19, R2, R19 ;  /* 0x0000001302138221 */ /* 0x004fe20000000000 */
[----:B----4-:R-:W-:-:S03]  /*0d10*/  @P0 FADD R21, R22, R3 ;  /* 0x0000000316150221 */ /* 0x010fc60000000000 */
[C---:B------:R-:W-:Y:S01]  /*0d20*/  @!P0 FADD R3, R0.reuse, R19 ;  /* 0x0000001300038221 */ /* 0x040fe20000000000 */
[----:B------:R-:W-:Y:S01]  /*0d30*/  @P0 FADD R3, R0, R21 ;  /* 0x0000001500030221 */ /* 0x000fe20000000000 */
[----:B------:R-:W-:Y:S06]  /*0d40*/  BRA `(.L_x_16) ;  /* 0x0000000000507947 */ /* 0x000fec0003800000 */
.L_x_18:
[----:B------:R-:W1:Y:S01]  /*0d50*/  LDS R3, [R14+0xf00] ;  /* 0x000f00000e037984 */ /* 0x000e620000000800 */
[----:B------:R-:W-:Y:S01]  /*0d60*/  ISETP.NE.AND P0, PT, R10, 0x1f, PT ;  /* 0x0000001f0a00780c */ /* 0x000fe20003f05270 */
[----:B-1----:R-:W-:-:S12]  /*0d70*/  FADD R0, R0, R3 ;  /* 0x0000000300007221 */ /* 0x002fd80000000000 */
[----:B------:R-:W-:Y:S05]  /*0d80*/  @!P0 BRA `(.L_x_21) ;  /* 0x00000000002c8947 */ /* 0x000fea0003800000 */
[----:B------:R-:W-:-:S13]  /*0d90*/  ISETP.NE.AND P0, PT, R10, RZ, PT ;  /* 0x000000ff0a00720c */ /* 0x000fda0003f05270 */
[----:B------:R-:W1:Y:S01]  /*0da0*/  @!P0 S2R R3, SR_CgaCtaId ;  /* 0x0000000000038919 */ /* 0x000e620000008800 */
[----:B0-----:R-:W-:Y:S01]  /*0db0*/  @!P0 MOV R2, 0x400 ;  /* 0x0000040000028802 */ /* 0x001fe20000000f00 */
[----:B------:R-:W-:Y:S03]  /*0dc0*/  @P0 LDS R19, [R14+0xf7c] ;  /* 0x000f7c000e130984 */ /* 0x000fe60000000800 */
[----:B-1----:R-:W-:Y:S02]  /*0dd0*/  @!P0 LEA R20, R3, R2, 0x18 ;  /* 0x0000000203148211 */ /* 0x002fe400078ec0ff */
[----:B------:R-:W0:Y:S04]  /*0de0*/  @P0 LDS R2, [R14+0xf84] ;  /* 0x000f84000e020984 */ /* 0x000e280000000800 */
[----:B------:R-:W1:Y:S01]  /*0df0*/  @!P0 LDS R3, [R20+0xf84] ;  /* 0x000f840014038984 */ /* 0x000e620000000800 */
[----:B0-----:R-:W-:Y:S01]  /*0e00*/  @P0 FADD R19, R2, R19 ;  /* 0x0000001302130221 */ /* 0x001fe20000000000 */
[----:B-1----:R-:W-:-:S03]  /*0e10*/  @!P0 FADD R3, R0, R3 ;  /* 0x0000000300038221 */ /* 0x002fc60000000000 */
[----:B------:R-:W-:Y:S01]  /*0e20*/  @P0 FADD R3, R0, R19 ;  /* 0x0000001300030221 */ /* 0x000fe20000000000 */
[----:B------:R-:W-:Y:S06]  /*0e30*/  BRA `(.L_x_16) ;  /* 0x0000000000147947 */ /* 0x000fec0003800000 */
.L_x_21:
[----:B------:R-:W1:Y:S01]  /*0e40*/  S2UR UR6, SR_CgaCtaId ;  /* 0x00000000000679c3 */ /* 0x000e620000008800 */
[----:B------:R-:W-:Y:S02]  /*0e50*/  UMOV UR5, 0x400 ;  /* 0x0000040000057882 */ /* 0x000fe40000000000 */
[----:B-1----:R-:W-:-:S09]  /*0e60*/  ULEA UR5, UR6, UR5, 0x18 ;  /* 0x0000000506057291 */ /* 0x002fd2000f8ec0ff */
[----:B------:R-:W1:Y:S02]  /*0e70*/  LDS R3, [UR5+0xff8] ;  /* 0x000ff805ff037984 */ /* 0x000e640008000800 */
[----:B-1----:R-:W-:-:S07]  /*0e80*/  FADD R3, R0, R3 ;  /* 0x0000000300037221 */ /* 0x002fce0000000000 */
.L_x_16:
[----:B------:R-:W-:Y:S05]  /*0e90*/  BSYNC.RECONVERGENT B0 ;  /* 0x0000000000007941 */ /* 0x000fea0003800200 */
.L_x_15:
[----:B------:R-:W-:Y:S01]  /*0ea0*/  IMAD.MOV.U32 R19, RZ, RZ, 0x3e4ccccd ;  /* 0x3e4ccccdff137424 */ /* 0x000fe200078e00ff */
[----:B------:R-:W1:Y:S01]  /*0eb0*/  FCHK P0, R3, 5 ;  /* 0x40a0000003007902 */ /* 0x000e620000000000 */
[----:B------:R-:W-:Y:S02]  /*0ec0*/  BSSY.RECONVERGENT B0, `(.L_x_22) ;  /* 0x0000009000007945 */ /* 0x000fe40003800200 */
[----:B------:R-:W-:-:S04]  /*0ed0*/  FFMA R0, R19, -R12, 1 ;  /* 0x3f80000013007423 */ /* 0x000fc8000000080c */
[----:B------:R-:W-:-:S04]  /*0ee0*/  FFMA R0, R0, R19, 0.20000000298023223877 ;  /* 0x3e4ccccd00007423 */ /* 0x000fc80000000013 */
[----:B0-----:R-:W-:-:S04]  /*0ef0*/  FFMA R2, R0, R3, RZ ;  /* 0x0000000300027223 */ /* 0x001fc800000000ff */
[----:B------:R-:W-:-:S04]  /*0f00*/  FFMA R19, R2, -5, R3 ;  /* 0xc0a0000002137823 */ /* 0x000fc80000000003 */
[----:B------:R-:W-:Y:S01]  /*0f10*/  FFMA R0, R0, R19, R2 ;  /* 0x0000001300007223 */ /* 0x000fe20000000002 */
[----:B-1----:R-:W-:Y:S06]  /*0f20*/  @!P0 BRA `(.L_x_23) ;  /* 0x0000000000088947 */ /* 0x002fec0003800000 */
[----:B------:R-:W-:-:S07]  /*0f30*/  MOV R2, 0xf50 ;  /* 0x00000f5000027802 */ /* 0x000fce0000000f00 */
[----:B---3--:R-:W-:Y:S05]  /*0f40*/  CALL.REL.NOINC `($__internal_0_$__cuda_sm3x_div_rn_noftz_f32_slowpath) ;  /* 0x0000001000a07944 */ /* 0x008fea0003c00000 */
.L_x_23:
[----:B------:R-:W-:Y:S05]  /*0f50*/  BSYNC.RECONVERGENT B0 ;  /* 0x0000000000007941 */ /* 0x000fea0003800200 */
.L_x_22:
[----:B------:R-:W-:Y:S01]  /*0f60*/  STS [R13], R0 ;  /* 0x000000000d007388 */ /* 0x000fe20000000800 */
[----:B------:R-:W-:Y:S01]  /*0f70*/  BSSY.RECONVERGENT B0, `(.L_x_24) ;  /* 0x000004f000007945 */ /* 0x000fe20003800200 */
[----:B------:R-:W-:Y:S01]  /*0f80*/  IMAD.MOV.U32 R3, RZ, RZ, RZ ;  /* 0x000000ffff037224 */ /* 0x000fe200078e00ff */
[----:B------:R-:W-:Y:S06]  /*0f90*/  BAR.SYNC.DEFER_BLOCKING 0x0 ;  /* 0x0000000000007b1d */ /* 0x000fec0000010000 */
[----:B------:R-:W0:Y:S04]  /*0fa0*/  LDS R2, [R13] ;  /* 0x000000000d027984 */ /* 0x000e280000000800 */
[----:B0-----:R0:W-:Y:S01]  /*0fb0*/  STS [R15], R2 ;  /* 0x000000020f007388 */ /* 0x0011e20000000800 */
[----:B------:R-:W-:Y:S06]  /*0fc0*/  BAR.SYNC.DEFER_BLOCKING 0x0 ;  /* 0x0000000000007b1d */ /* 0x000fec0000010000 */
[----:B------:R-:W-:Y:S05]  /*0fd0*/  @P2 BRA `(.L_x_25) ;  /* 0x0000000400202947 */ /* 0x000fea0003800000 */
[----:B------:R-:W-:Y:S05]  /*0fe0*/  @!P3 BRA `(.L_x_26) ;  /* 0x0000000000f8b947 */ /* 0x000fea0003800000 */
[----:B------:R-:W1:Y:S01]  /*0ff0*/  LDS R0, [R15] ;  /* 0x000000000f007984 */ /* 0x000e620000000800 */
[----:B------:R-:W-:Y:S01]  /*1000*/  ISETP.NE.AND P0, PT, R11, RZ, PT ;  /* 0x000000ff0b00720c */ /* 0x000fe20003f05270 */
[----:B-1----:R-:W-:-:S12]  /*1010*/  FADD R0, R0, R0 ;  /* 0x0000000000007221 */ /* 0x002fd80000000000 */
[----:B------:R-:W-:Y:S05]  /*1020*/  @!P0 BRA `(.L_x_27) ;  /* 0x0000000000948947 */ /* 0x000fea0003800000 */
[----:B------:R-:W-:-:S13]  /*1030*/  ISETP.NE.AND P0, PT, R11, 0x1f, PT ;  /* 0x0000001f0b00780c */ /* 0x000fda0003f05270 */
[----:B------:R-:W-:Y:S05]  /*1040*/  @P0 BRA `(.L_x_28) ;  /* 0x0000000000540947 */ /* 0x000fea0003800000 */
[----:B------:R-:W1:Y:S01]  /*1050*/  LDS R3, [R14+0xf00] ;  /* 0x000f00000e037984 */ /* 0x000e620000000800 */
[----:B------:R-:W-:Y:S01]  /*1060*/  ISETP.NE.AND P0, PT, R10, RZ, PT ;  /* 0x000000ff0a00720c */ /* 0x000fe20003f05270 */
[----:B-1----:R-:W-:-:S12]  /*1070*/  FADD R0, R0, R3 ;  /* 0x0000000300007221 */ /* 0x002fd80000000000 */
[----:B------:R-:W-:Y:S05]  /*1080*/  @!P0 BRA `(.L_x_29) ;  /* 0x00000000002c8947 */ /* 0x000fea0003800000 */
[----:B------:R-:W-:-:S13]  /*1090*/  ISETP.NE.AND P0, PT, R10, 0x1f, PT ;  /* 0x0000001f0a00780c */ /* 0x000fda0003f05270 */
        /* <DEDUP_REMOVED lines=10> */
.L_x_29:
[----:B------:R-:W1:Y:S01]  /*1140*/  S2UR UR6, SR_CgaCtaId ;  /* 0x00000000000679c3 */ /* 0x000e620000008800 */
[----:B------:R-:W-:Y:S02]  /*1150*/  UMOV UR5, 0x400 ;  /* 0x0000040000057882 */ /* 0x000fe40000000000 */
[----:B-1----:R-:W-:-:S09]  /*1160*/  ULEA UR5, UR6, UR5, 0x18 ;  /* 0x0000000506057291 */ /* 0x002fd2000f8ec0ff */
[----:B------:R-:W1:Y:S02]  /*1170*/  LDS R3, [UR5+0xf84] ;  /* 0x000f8405ff037984 */ /* 0x000e640008000800 */
[----:B-1----:R-:W-:Y:S01]  /*1180*/  FADD R3, R0, R3 ;  /* 0x0000000300037221 */ /* 0x002fe20000000000 */
[----:B------:R-:W-:Y:S06]  /*1190*/  BRA `(.L_x_25) ;  /* 0x0000000000b07947 */ /* 0x000fec0003800000 */
.L_x_28:
[----:B------:R-:W-:-:S13]  /*11a0*/  ISETP.NE.AND P0, PT, R10, RZ, PT ;  /* 0x000000ff0a00720c */ /* 0x000fda0003f05270 */
[----:B0-----:R-:W-:Y:S04]  /*11b0*/  @P0 LDS R2, [R15+-0x4] ;  /* 0xfffffc000f020984 */ /* 0x001fe80000000800 */
        /* <DEDUP_REMOVED lines=12> */
.L_x_27:
[----:B------:R-:W1:Y:S01]  /*1280*/  LDS R3, [R14+0x80] ;  /* 0x000080000e037984 */ /* 0x000e620000000800 */
[----:B------:R-:W-:Y:S01]  /*1290*/  ISETP.NE.AND P0, PT, R10, RZ, PT ;  /* 0x000000ff0a00720c */ /* 0x000fe20003f05270 */
[----:B-1----:R-:W-:-:S12]  /*12a0*/  FADD R0, R0, R3 ;  /* 0x0000000300007221 */ /* 0x002fd80000000000 */
[----:B------:R-:W-:Y:S05]  /*12b0*/  @!P0 BRA `(.L_x_30) ;  /* 0x00000000002c8947 */ /* 0x000fea0003800000 */
[----:B------:R-:W-:-:S13]  /*12c0*/  ISETP.NE.AND P0, PT, R10, 0x1f, PT ;  /* 0x0000001f0a00780c */ /* 0x000fda0003f05270 */
        /* <DEDUP_REMOVED lines=10> */
.L_x_30:
[----:B------:R-:W1:Y:S01]  /*1370*/  S2UR UR6, SR_CgaCtaId ;  /* 0x00000000000679c3 */ /* 0x000e620000008800 */
[----:B------:R-:W-:Y:S02]  /*1380*/  UMOV UR5, 0x400 ;  /* 0x0000040000057882 */ /* 0x000fe40000000000 */
[----:B-1----:R-:W-:-:S09]  /*1390*/  ULEA UR5, UR6, UR5, 0x18 ;  /* 0x0000000506057291 */ /* 0x002fd2000f8ec0ff */
[----:B------:R-:W1:Y:S02]  /*13a0*/  LDS R3, [UR5+0x4] ;  /* 0x00000405ff037984 */ /* 0x000e640008000800 */
[----:B-1----:R-:W-:Y:S01]  /*13b0*/  FADD R3, R0, R3 ;  /* 0x0000000300037221 */ /* 0x002fe20000000000 */
[----:B------:R-:W-:Y:S06]  /*13c0*/  BRA `(.L_x_25) ;  /* 0x0000000000247947 */ /* 0x000fec0003800000 */
.L_x_26:
        /* <DEDUP_REMOVED lines=8> */
[----:B-----5:R-:W-:-:S07]  /*1450*/  FADD R3, R0, R3 ;  /* 0x0000000300037221 */ /* 0x020fce0000000000 */
.L_x_25:
[----:B------:R-:W-:Y:S05]  /*1460*/  BSYNC.RECONVERGENT B0 ;  /* 0x0000000000007941 */ /* 0x000fea0003800200 */
.L_x_24:
        /* <DEDUP_REMOVED lines=11> */
.L_x_32:
[----:B------:R-:W-:Y:S05]  /*1520*/  BSYNC.RECONVERGENT B0 ;  /* 0x0000000000007941 */ /* 0x000fea0003800200 */
.L_x_31:
[----:B------:R-:W-:Y:S01]  /*1530*/  STS [R13], R0 ;  /* 0x000000000d007388 */ /* 0x000fe20000000800 */
[----:B------:R-:W-:Y:S01]  /*1540*/  BAR.SYNC.DEFER_BLOCKING 0x0 ;  /* 0x0000000000007b1d */ /* 0x000fe20000010000 */
[----:B------:R-:W-:Y:S01]  /*1550*/  ISETP.GT.U32.AND P0, PT, R18, 0x3, PT ;  /* 0x000000031200780c */ /* 0x000fe20003f04070 */
[----:B------:R-:W-:Y:S01]  /*1560*/  UIADD3 UR4, UPT, UPT, UR4, -0x2, URZ ;  /* 0xfffffffe04047890 */ /* 0x000fe2000fffe0ff */
[C---:B------:R-:W-:Y:S01]  /*1570*/  ISETP.GT.U32.AND P1, PT, R16.reuse, 0x2, PT ;  /* 0x000000021000780c */ /* 0x040fe20003f24070 */
[----:B------:R-:W-:Y:S02]  /*1580*/  VIADD R16, R16, 0xfffffffe ;  /* 0xfffffffe10107836 */ /* 0x000fe40000000000 */
[----:B------:R-:W0:Y:S04]  /*1590*/  LDS R2, [R13] ;  /* 0x000000000d027984 */ /* 0x000e280000000800 */
[----:B0-----:R4:W-:Y:S01]  /*15a0*/  STS [R15], R2 ;  /* 0x000000020f007388 */ /* 0x0019e20000000800 */
[----:B------:R-:W-:Y:S06]  /*15b0*/  BAR.SYNC.DEFER_BLOCKING 0x0 ;  /* 0x0000000000007b1d */ /* 0x000fec0000010000 */
[----:B------:R-:W-:Y:S05]  /*15c0*/  @P0 BRA P1, `(.L_x_33) ;  /* 0xfffffff400000947 */ /* 0x000fea000083ffff */
.L_x_4:
[----:B------:R-:W5:Y:S01]  /*15d0*/  LDCU UR4, c[0x0][0x3c4] ;  /* 0x00007880ff0477ac */ /* 0x000f620008000800 */
[----:B01----:R-:W-:Y:S01]  /*15e0*/  VIMNMX R0, PT, PT, R7, R6, !PT ;  /* 0x0000000607007248 */ /* 0x003fe20007fe0100 */
[----:B------:R-:W-:Y:S01]  /*15f0*/  BSSY.RECONVERGENT B0, `(.L_x_34) ;  /* 0x000004f000007945 */ /* 0x000fe20003800200 */
[----:B--2---:R-:W-:Y:S02]  /*1600*/  HFMA2 R3, -RZ, RZ, 0, 0 ;  /* 0x00000000ff037431 */ /* 0x004fe400000001ff */
[----:B-----5:R-:W-:-:S13]  /*1610*/  ISETP.GE.AND P0, PT, R0, UR4, PT ;  /* 0x0000000400007c0c */ /* 0x020fda000bf06270 */
[----:B------:R-:W-:Y:S05]  /*1620*/  @P0 BRA `(.L_x_35) ;  /* 0x00000004002c0947 */ /* 0x000fea0003800000 */
[----:B------:R-:W-:-:S05]  /*1630*/  VIADD R0, R10, 0xffffffff ;  /* 0xffffffff0a007836 */ /* 0x000fca0000000000 */
[----:B------:R-:W-:-:S04]  /*1640*/  VIADDMNMX.U32 R0, R11, 0xffffffff, R0, !PT ;  /* 0xffffffff0b007846 */ /* 0x000fc80007800000 */
[----:B------:R-:W-:-:S13]  /*1650*/  ISETP.GT.U32.AND P0, PT, R0, 0x1d, PT ;  /* 0x0000001d0000780c */ /* 0x000fda0003f04070 */
[----:B------:R-:W-:Y:S05]  /*1660*/  @P0 BRA `(.L_x_36) ;  /* 0x0000000000280947 */ /* 0x000fea0003800000 */
[----:B------:R-:W-:Y:S04]  /*1670*/  LDS R0, [R15] ;  /* 0x000000000f007984 */ /* 0x000fe80000000800 */
[----:B------:R-:W0:Y:S04]  /*1680*/  LDS R3, [R15+-0x80] ;  /* 0xffff80000f037984 */ /* 0x000e280000000800 */
[----:B------:R-:W1:Y:S04]  /*1690*/  LDS R13, [R15+0x80] ;  /* 0x000080000f0d7984 */ /* 0x000e680000000800 */
[----:B------:R-:W2:Y:S04]  /*16a0*/  LDS R17, [R15+-0x4] ;  /* 0xfffffc000f117984 */ /* 0x000ea80000000800 */
[----:B------:R-:W5:Y:S01]  /*16b0*/  LDS R19, [R15+0x4] ;  /* 0x000004000f137984 */ /* 0x000f620000000800 */
[----:B0-----:R-:W-:-:S04]  /*16c0*/  FFMA R0, R0, 2, R3 ;  /* 0x4000000000007823 */ /* 0x001fc80000000003 */
[----:B-1----:R-:W-:-:S04]  /*16d0*/  FADD R0, R0, R13 ;  /* 0x0000000d00007221 */ /* 0x002fc80000000000 */
[----:B--2---:R-:W-:-:S04]  /*16e0*/  FADD R0, R0, R17 ;  /* 0x0000001100007221 */ /* 0x004fc80000000000 */
[----:B-----5:R-:W-:Y:S01]  /*16f0*/  FADD R3, R0, R19 ;  /* 0x0000001300037221 */ /* 0x020fe20000000000 */
[----:B------:R-:W-:Y:S06]  /*1700*/  BRA `(.L_x_35) ;  /* 0x0000000000f47947 */ /* 0x000fec0003800000 */
.L_x_36:
[----:B------:R-:W0:Y:S01]  /*1710*/  LDS R0, [R15] ;  /* 0x000000000f007984 */ /* 0x000e220000000800 */
[----:B------:R-:W-:Y:S01]  /*1720*/  ISETP.NE.AND P0, PT, R11, 0x1f, PT ;  /* 0x0000001f0b00780c */ /* 0x000fe20003f05270 */
[----:B0-----:R-:W-:-:S12]  /*1730*/  FADD R0, R0, R0 ;  /* 0x0000000000007221 */ /* 0x001fd80000000000 */
[----:B------:R-:W-:Y:S05]  /*1740*/  @!P0 BRA `(.L_x_37) ;  /* 0x0000000000948947 */ /* 0x000fea0003800000 */
[----:B------:R-:W-:-:S13]  /*1750*/  ISETP.NE.AND P0, PT, R11, RZ, PT ;  /* 0x000000ff0b00720c */ /* 0x000fda0003f05270 */
[----:B------:R-:W-:Y:S05]  /*1760*/  @P0 BRA `(.L_x_38) ;  /* 0x0000000000540947 */ /* 0x000fea0003800000 */
[----:B------:R-:W0:Y:S01]  /*1770*/  LDS R3, [R14+0x80] ;  /* 0x000080000e037984 */ /* 0x000e220000000800 */
[----:B------:R-:W-:Y:S01]  /*1780*/  ISETP.NE.AND P0, PT, R10, 0x1f, PT ;  /* 0x0000001f0a00780c */ /* 0x000fe20003f05270 */
[----:B0-----:R-:W-:-:S12]  /*1790*/  FADD R0, R0, R3 ;  /* 0x0000000300007221 */ /* 0x001fd80000000000 */
[----:B------:R-:W-:Y:S05]  /*17a0*/  @!P0 BRA `(.L_x_39) ;  /* 0x00000000002c8947 */ /* 0x000fea0003800000 */
[----:B------:R-:W-:-:S13]  /*17b0*/  ISETP.NE.AND P0, PT, R10, RZ, PT ;  /* 0x000000ff0a00720c */ /* 0x000fda0003f05270 */
[----:B------:R-:W0:Y:S01]  /*17c0*/  @!P0 S2R R3, SR_CgaCtaId ;  /* 0x0000000000038919 */ /* 0x000e220000008800 */
[----:B----4-:R-:W-:Y:S01]  /*17d0*/  @!P0 MOV R2, 0x400 ;  /* 0x0000040000028802 */ /* 0x010fe20000000f00 */
[----:B------:R-:W-:Y:S03]  /*17e0*/  @P0 LDS R13, [R14+-0x4] ;  /* 0xfffffc000e0d0984 */ /* 0x000fe60000000800 */
[----:B0-----:R-:W-:Y:S02]  /*17f0*/  @!P0 LEA R15, R3, R2, 0x18 ;  /* 0x00000002030f8211 */ /* 0x001fe400078ec0ff */
[----:B------:R-:W0:Y:S04]  /*1800*/  @P0 LDS R2, [R14+0x4] ;  /* 0x000004000e020984 */ /* 0x000e280000000800 */
[----:B------:R-:W1:Y:S01]  /*1810*/  @!P0 LDS R3, [R15+0x4] ;  /* 0x000004000f038984 */ /* 0x000e620000000800 */
[----:B0-----:R-:W-:Y:S01]  /*1820*/  @P0 FADD R13, R2, R13 ;  /* 0x0000000d020d0221 */ /* 0x001fe20000000000 */
[----:B-1----:R-:W-:-:S03]  /*1830*/  @!P0 FADD R3, R0, R3 ;  /* 0x0000000300038221 */ /* 0x002fc60000000000 */
[----:B------:R-:W-:Y:S01]  /*1840*/  @P0 FADD R3, R0, R13 ;  /* 0x0000000d00030221 */ /* 0x000fe20000000000 */
[----:B------:R-:W-:Y:S06]  /*1850*/  BRA `(.L_x_35) ;  /* 0x0000000000a07947 */ /* 0x000fec0003800000 */
.L_x_39:
[----:B------:R-:W0:Y:S01]  /*1860*/  S2UR UR5, SR_CgaCtaId ;  /* 0x00000000000579c3 */ /* 0x000e220000008800 */
[----:B------:R-:W-:Y:S02]  /*1870*/  UMOV UR4, 0x400 ;  /* 0x0000040000047882 */ /* 0x000fe40000000000 */
[----:B0-----:R-:W-:-:S09]  /*1880*/  ULEA UR4, UR5, UR4, 0x18 ;  /* 0x0000000405047291 */ /* 0x001fd2000f8ec0ff */
[----:B------:R-:W0:Y:S02]  /*1890*/  LDS R3, [UR4+0x78] ;  /* 0x00007804ff037984 */ /* 0x000e240008000800 */
[----:B0-----:R-:W-:Y:S01]  /*18a0*/  FADD R3, R0, R3 ;  /* 0x0000000300037221 */ /* 0x001fe20000000000 */
[----:B------:R-:W-:Y:S06]  /*18b0*/  BRA `(.L_x_35) ;  /* 0x0000000000887947 */ /* 0x000fec0003800000 */
.L_x_38:
[----:B------:R-:W-:-:S13]  /*18c0*/  ISETP.NE.AND P0, PT, R10, RZ, PT ;  /* 0x000000ff0a00720c */ /* 0x000fda0003f05270 */
[----:B----4-:R-:W-:Y:S04]  /*18d0*/  @!P0 LDS R2, [R17+0x4] ;  /* 0x0000040011028984 */ /* 0x010fe80000000800 */
        /* <DEDUP_REMOVED lines=12> */
.L_x_37:
[----:B------:R-:W0:Y:S01]  /*19a0*/  LDS R3, [R14+0xf00] ;  /* 0x000f00000e037984 */ /* 0x000e220000000800 */
[----:B------:R-:W-:Y:S01]  /*19b0*/  ISETP.NE.AND P0, PT, R10, 0x1f, PT ;  /* 0x0000001f0a00780c */ /* 0x000fe20003f05270 */
[----:B0-----:R-:W-:-:S12]  /*19c0*/  FADD R0, R0, R3 ;  /* 0x0000000300007221 */ /* 0x001fd80000000000 */
[----:B------:R-:W-:Y:S05]  /*19d0*/  @!P0 BRA `(.L_x_40) ;  /* 0x00000000002c8947 */ /* 0x000fea0003800000 */
[----:B------:R-:W-:-:S13]  /*19e0*/  ISETP.NE.AND P0, PT, R10, RZ, PT ;  /* 0x000000ff0a00720c */ /* 0x000fda0003f05270 */
[----:B------:R-:W0:Y:S01]  /*19f0*/  @!P0 S2R R3, SR_CgaCtaId ;  /* 0x0000000000038919 */ /* 0x000e220000008800 */
[----:B----4-:R-:W-:Y:S01]  /*1a00*/  @!P0 MOV R2, 0x400 ;  /* 0x0000040000028802 */ /* 0x010fe20000000f00 */
[----:B------:R-:W-:Y:S03]  /*1a10*/  @P0 LDS R13, [R14+0xf7c] ;  /* 0x000f7c000e0d0984 */ /* 0x000fe60000000800 */
[----:B0-----:R-:W-:Y:S02]  /*1a20*/  @!P0 LEA R15, R3, R2, 0x18 ;  /* 0x00000002030f8211 */ /* 0x001fe400078ec0ff */
[----:B------:R-:W0:Y:S04]  /*1a30*/  @P0 LDS R2, [R14+0xf84] ;  /* 0x000f84000e020984 */ /* 0x000e280000000800 */
[----:B------:R-:W1:Y:S01]  /*1a40*/  @!P0 LDS R3, [R15+0xf84] ;  /* 0x000f84000f038984 */ /* 0x000e620000000800 */
[----:B0-----:R-:W-:Y:S01]  /*1a50*/  @P0 FADD R13, R2, R13 ;  /* 0x0000000d020d0221 */ /* 0x001fe20000000000 */
[----:B-1----:R-:W-:-:S03]  /*1a60*/  @!P0 FADD R3, R0, R3 ;  /* 0x0000000300038221 */ /* 0x002fc60000000000 */
[----:B------:R-:W-:Y:S01]  /*1a70*/  @P0 FADD R3, R0, R13 ;  /* 0x0000000d00030221 */ /* 0x000fe20000000000 */
[----:B------:R-:W-:Y:S06]  /*1a80*/  BRA `(.L_x_35) ;  /* 0x0000000000147947 */ /* 0x000fec0003800000 */
.L_x_40:
[----:B------:R-:W0:Y:S01]  /*1a90*/  S2UR UR5, SR_CgaCtaId ;  /* 0x00000000000579c3 */ /* 0x000e220000008800 */
[----:B------:R-:W-:Y:S02]  /*1aa0*/  UMOV UR4, 0x400 ;  /* 0x0000040000047882 */ /* 0x000fe40000000000 */
[----:B0-----:R-:W-:-:S09]  /*1ab0*/  ULEA UR4, UR5, UR4, 0x18 ;  /* 0x0000000405047291 */ /* 0x001fd2000f8ec0ff */
[----:B------:R-:W0:Y:S02]  /*1ac0*/  LDS R3, [UR4+0xff8] ;  /* 0x000ff804ff037984 */ /* 0x000e240008000800 */
[----:B0-----:R-:W-:-:S07]  /*1ad0*/  FADD R3, R0, R3 ;  /* 0x0000000300037221 */ /* 0x001fce0000000000 */
.L_x_35:
[----:B------:R-:W-:Y:S05]  /*1ae0*/  BSYNC.RECONVERGENT B0 ;  /* 0x0000000000007941 */ /* 0x000fea0003800200 */
.L_x_34:
[----:B------:R-:W-:Y:S01]  /*1af0*/  IMAD.MOV.U32 R13, RZ, RZ, 0x3e4ccccd ;  /* 0x3e4ccccdff0d7424 */ /* 0x000fe200078e00ff */
[----:B------:R-:W0:Y:S01]  /*1b00*/  FCHK P0, R3, 5 ;  /* 0x40a0000003007902 */ /* 0x000e220000000000 */
[----:B------:R-:W-:Y:S02]  /*1b10*/  BSSY.RECONVERGENT B0, `(.L_x_41) ;  /* 0x000000a000007945 */ /* 0x000fe40003800200 */
[----:B------:R-:W-:-:S04]  /*1b20*/  FFMA R0, R13, -R12, 1 ;  /* 0x3f8000000d007423 */ /* 0x000fc8000000080c */
[----:B------:R-:W-:-:S04]  /*1b30*/  FFMA R0, R0, R13, 0.20000000298023223877 ;  /* 0x3e4ccccd00007423 */ /* 0x000fc8000000000d */
[----:B----4-:R-:W-:-:S04]  /*1b40*/  FFMA R2, R0, R3, RZ ;  /* 0x0000000300027223 */ /* 0x010fc800000000ff */
[----:B------:R-:W-:-:S04]  /*1b50*/  FFMA R13, R2, -5, R3 ;  /* 0xc0a00000020d7823 */ /* 0x000fc80000000003 */
[----:B------:R-:W-:Y:S01]  /*1b60*/  FFMA R13, R0, R13, R2 ;  /* 0x0000000d000d7223 */ /* 0x000fe20000000002 */
[----:B0-----:R-:W-:Y:S06]  /*1b70*/  @!P0 BRA `(.L_x_42) ;  /* 0x00000000000c8947 */ /* 0x001fec0003800000 */
[----:B------:R-:W-:-:S07]  /*1b80*/  MOV R2, 0x1ba0 ;  /* 0x00001ba000027802 */ /* 0x000fce0000000f00 */
[----:B---3--:R-:W-:Y:S05]  /*1b90*/  CALL.REL.NOINC `($__internal_0_$__cuda_sm3x_div_rn_noftz_f32_slowpath) ;  /* 0x00000004008c7944 */ /* 0x008fea0003c00000 */
[----:B------:R-:W-:-:S07]  /*1ba0*/  IMAD.MOV.U32 R13, RZ, RZ, R0 ;  /* 0x000000ffff0d7224 */ /* 0x000fce00078e0000 */
.L_x_42:
[----:B------:R-:W-:Y:S05]  /*1bb0*/  BSYNC.RECONVERGENT B0 ;  /* 0x0000000000007941 */ /* 0x000fea0003800200 */
.L_x_41:
[----:B------:R-:W-:Y:S01]  /*1bc0*/  BAR.SYNC.DEFER_BLOCKING 0x0 ;  /* 0x0000000000007b1d */ /* 0x000fe20000010000 */
[----:B------:R-:W-:-:S04]  /*1bd0*/  ISETP.NE.AND P0, PT, RZ, UR10, PT ;  /* 0x0000000aff007c0c */ /* 0x000fc8000bf05270 */
[----:B------:R-:W-:Y:S01]  /*1be0*/  ISETP.EQ.OR P1, PT, RZ, UR11, !P0 ;  /* 0x0000000bff007c0c */ /* 0x000fe2000c722670 */
[----:B------:R-:W0:Y:S03]  /*1bf0*/  LDCU UR5, c[0x0][0x3bc] ;  /* 0x00007780ff0577ac */ /* 0x000e260008000800 */
[----:B------:R-:W-:-:S04]  /*1c00*/  ISETP.LE.U32.OR P1, PT, R9, UR11, P1 ;  /* 0x0000000b09007c0c */ /* 0x000fc80008f23470 */
[----:B------:R-:W-:Y:S01]  /*1c10*/  ISETP.LE.U32.OR P1, PT, R8, UR10, P1 ;  /* 0x0000000a08007c0c */ /* 0x000fe20008f23470 */
[----:B0-----:R-:W-:-:S12]  /*1c20*/  UIADD3 UR4, UPT, UPT, -UR5, 0x1f, URZ ;  /* 0x0000001f05047890 */ /* 0x001fd8000fffe1ff */
[----:B------:R-:W-:Y:S05]  /*1c30*/  @P1 BRA `(.L_x_43) ;  /* 0x00000000001c1947 */ /* 0x000fea0003800000 */
[CC--:B------:R-:W-:Y:S02]  /*1c40*/  VIMNMX R0, PT, PT, R11.reuse, R10.reuse, PT ;  /* 0x0000000a0b007248 */ /* 0x0c0fe40003fe0100 */
[----:B------:R-:W-:Y:S02]  /*1c50*/  VIMNMX R10, PT, PT, R11, R10, !PT ;  /* 0x0000000a0b0a7248 */ /* 0x000fe40007fe0100 */
[----:B------:R-:W-:-:S04]  /*1c60*/  ISETP.GT.AND P0, PT, R0, UR5, PT ;  /* 0x0000000500007c0c */ /* 0x000fc8000bf04270 */
[----:B------:R-:W-:-:S13]  /*1c70*/  ISETP.GE.OR P0, PT, R10, UR4, !P0 ;  /* 0x000000040a007c0c */ /* 0x000fda000c706670 */
[----:B------:R-:W-:Y:S05]  /*1c80*/  @P0 EXIT ;  /* 0x000000000000094d */ /* 0x000fea0003800000 */
[----:B------:R-:W-:Y:S01]  /*1c90*/  STG.E desc[UR8][R4.64], R13 ;  /* 0x0000000d04007986 */ /* 0x000fe2000c101908 */
[----:B------:R-:W-:Y:S05]  /*1ca0*/  EXIT ;  /* 0x000000000000794d */ /* 0x000fea0003800000 */
.L_x_43:
[----:B------:R-:W-:-:S09]  /*1cb0*/  ULOP3.LUT UP0, URZ, UR10, UR11, URZ, 0xfc, !UPT ;  /* 0x0000000b0aff7292 */ /* 0x000fd2000f80fcff */
[----:B------:R-:W-:Y:S05]  /*1cc0*/  BRA.U UP0, `(.L_x_44) ;  /* 0x0000000100147547 */ /* 0x000fea000b800000 */
[----:B------:R-:W-:-:S04]  /*1cd0*/  VIMNMX R10, PT, PT, R11, R10, !PT ;  /* 0x0000000a0b0a7248 */ /* 0x000fc80007fe0100 */
[----:B------:R-:W-:-:S13]  /*1ce0*/  ISETP.GE.AND P0, PT, R10, UR4, PT ;  /* 0x000000040a007c0c */ /* 0x000fda000bf06270 */
[----:B------:R-:W-:Y:S05]  /*1cf0*/  @P0 EXIT ;  /* 0x000000000000094d */ /* 0x000fea0003800000 */
[----:B------:R-:W-:Y:S01]  /*1d00*/  STG.E desc[UR8][R4.64], R13 ;  /* 0x0000000d04007986 */ /* 0x000fe2000c101908 */
[----:B------:R-:W-:Y:S05]  /*1d10*/  EXIT ;  /* 0x000000000000794d */ /* 0x000fea0003800000 */
.L_x_44:
[----:B------:R-:W-:-:S04]  /*1d20*/  ISETP.NE.AND P1, PT, RZ, UR11, PT ;  /* 0x0000000bff007c0c */ /* 0x000fc8000bf25270 */
[----:B------:R-:W-:-:S04]  /*1d30*/  ISETP.NE.OR P1, PT, RZ, UR10, !P1 ;  /* 0x0000000aff007c0c */ /* 0x000fc8000cf25670 */
[----:B------:R-:W-:-:S13]  /*1d40*/  ISETP.LE.U32.OR P1, PT, R9, UR11, P1 ;  /* 0x0000000b09007c0c */ /* 0x000fda0008f23470 */
[----:B------:R-:W-:Y:S05]  /*1d50*/  @P1 BRA `(.L_x_45) ;  /* 0x0000000000181947 */ /* 0x000fea0003800000 */
[----:B------:R-:W-:-:S04]  /*1d60*/  VIMNMX R11, PT, PT, R11, R10, !PT ;  /* 0x0000000a0b0b7248 */ /* 0x000fc80007fe0100 */
[----:B------:R-:W-:-:S04]  /*1d70*/  ISETP.GE.AND P0, PT, R11, UR4, PT ;  /* 0x000000040b007c0c */ /* 0x000fc8000bf06270 */
[----:B------:R-:W-:-:S13]  /*1d80*/  ISETP.LE.OR P0, PT, R10, UR5, P0 ;  /* 0x000000050a007c0c */ /* 0x000fda0008703670 */
[----:B------:R-:W-:Y:S05]  /*1d90*/  @P0 EXIT ;  /* 0x000000000000094d */ /* 0x000fea0003800000 */
[----:B------:R-:W-:Y:S01]  /*1da0*/  STG.E desc[UR8][R4.64], R13 ;  /* 0x0000000d04007986 */ /* 0x000fe2000c101908 */
[----:B------:R-:W-:Y:S05]  /*1db0*/  EXIT ;  /* 0x000000000000794d */ /* 0x000fea0003800000 */
.L_x_45:
        /* <DEDUP_REMOVED lines=9> */
.L_x_46:
[----:B------:R-:W-:-:S04]  /*1e50*/  ISETP.NE.AND P0, PT, R9, UR11, PT ;  /* 0x0000000b09007c0c */ /* 0x000fc8000bf05270 */
[----:B------:R-:W-:-:S13]  /*1e60*/  ISETP.NE.OR P1, PT, RZ, UR10, P0 ;  /* 0x0000000aff007c0c */ /* 0x000fda0008725670 */
[----:B------:R-:W-:Y:S05]  /*1e70*/  @P1 BRA `(.L_x_47) ;  /* 0x0000000000201947 */ /* 0x000fea0003800000 */
[----:B------:R-:W0:Y:S01]  /*1e80*/  LDCU UR6, c[0x0][0x3c4] ;  /* 0x00007880ff0677ac */ /* 0x000e220008000800 */
[----:B------:R-:W-:Y:S02]  /*1e90*/  VIMNMX R11, PT, PT, R11, R10, !PT ;  /* 0x0000000a0b0b7248 */ /* 0x000fe40007fe0100 */
[----:B0-----:R-:W-:-:S04]  /*1ea0*/  ISETP.GE.AND P0, PT, R6, UR6, PT ;  /* 0x0000000606007c0c */ /* 0x001fc8000bf06270 */
[----:B------:R-:W-:-:S04]  /*1eb0*/  ISETP.GE.OR P0, PT, R11, UR4, P0 ;  /* 0x000000040b007c0c */ /* 0x000fc80008706670 */
[----:B------:R-:W-:-:S13]  /*1ec0*/  ISETP.LE.OR P0, PT, R10, UR5, P0 ;  /* 0x000000050a007c0c */ /* 0x000fda0008703670 */
[----:B------:R-:W-:Y:S05]  /*1ed0*/  @P0 EXIT ;  /* 0x000000000000094d */ /* 0x000fea0003800000 */
[----:B------:R-:W-:Y:S01]  /*1ee0*/  STG.E desc[UR8][R4.64], R13 ;  /* 0x0000000d04007986 */ /* 0x000fe2000c101908 */
[----:B------:R-:W-:Y:S05]  /*1ef0*/  EXIT ;  /* 0x000000000000794d */ /* 0x000fea0003800000 */
.L_x_47:
[----:B------:R-:W-:-:S04]  /*1f00*/  ISETP.EQ.OR P1, PT, RZ, UR10, P0 ;  /* 0x0000000aff007c0c */ /* 0x000fc80008722670 */
[----:B------:R-:W-:-:S13]  /*1f10*/  ISETP.LE.U32.OR P1, PT, R8, UR10, P1 ;  /* 0x0000000a08007c0c */ /* 0x000fda0008f23470 */
[----:B------:R-:W-:Y:S05]  /*1f20*/  @P1 BRA `(.L_x_48) ;  /* 0x0000000000241947 */ /* 0x000fea0003800000 */
[----:B------:R-:W0:Y:S01]  /*1f30*/  LDCU UR6, c[0x0][0x3c4] ;  /* 0x00007880ff0677ac */ /* 0x000e220008000800 */
[CC--:B------:R-:W-:Y:S02]  /*1f40*/  VIMNMX R0, PT, PT, R11.reuse, R10.reuse, !PT ;  /* 0x0000000a0b007248 */ /* 0x0c0fe40007fe0100 */
[----:B------:R-:W-:Y:S02]  /*1f50*/  VIMNMX R10, PT, PT, R11, R10, PT ;  /* 0x0000000a0b0a7248 */ /* 0x000fe40003fe0100 */
[----:B0-----:R-:W-:-:S04]  /*1f60*/  ISETP.GE.AND P0, PT, R6, UR6, PT ;  /* 0x0000000606007c0c */ /* 0x001fc8000bf06270 */
[----:B------:R-:W-:-:S04]  /*1f70*/  ISETP.GE.OR P0, PT, R0, UR4, P0 ;  /* 0x0000000400007c0c */ /* 0x000fc80008706670 */
[----:B------:R-:W-:-:S13]  /*1f80*/  ISETP.LE.OR P0, PT, R10, UR5, P0 ;  /* 0x000000050a007c0c */ /* 0x000fda0008703670 */
[----:B------:R-:W-:Y:S05]  /*1f90*/  @P0 EXIT ;  /* 0x000000000000094d */ /* 0x000fea0003800000 */
[----:B------:R-:W-:Y:S01]  /*1fa0*/  STG.E desc[UR8][R4.64], R13 ;  /* 0x0000000d04007986 */ /* 0x000fe2000c101908 */
[----:B------:R-:W-:Y:S05]  /*1fb0*/  EXIT ;  /* 0x000000000000794d */ /* 0x000fea0003800000 */
.L_x_48:
[----:B------:R-:W-:-:S13]  /*1fc0*/  ISETP.NE.OR P0, PT, R8, UR10, P0 ;  /* 0x0000000a08007c0c */ /* 0x000fda0008705670 */
[----:B------:R-:W-:Y:S05]  /*1fd0*/  @P0 BRA `(.L_x_49) ;  /* 0x0000000000240947 */ /* 0x000fea0003800000 */
[----:B------:R-:W0:Y:S01]  /*1fe0*/  LDCU UR6, c[0x0][0x3c4] ;  /* 0x00007880ff0677ac */ /* 0x000e220008000800 */
[----:B------:R-:W-:Y:S02]  /*1ff0*/  VIMNMX R11, PT, PT, R11, R10, PT ;  /* 0x0000000a0b0b7248 */ /* 0x000fe40003fe0100 */
[----:B0-----:R-:W-:-:S04]  /*2000*/  ISETP.GE.AND P0, PT, R7, UR6, PT ;  /* 0x0000000607007c0c */ /* 0x001fc8000bf06270 */
[----:B------:R-:W-:-:S04]  /*2010*/  ISETP.GE.OR P0, PT, R10, UR4, P0 ;  /* 0x000000040a007c0c */ /* 0x000fc80008706670 */
[----:B------:R-:W-:-:S04]  /*2020*/  ISETP.LE.OR P0, PT, R11, UR5, P0 ;  /* 0x000000050b007c0c */ /* 0x000fc80008703670 */
[----:B------:R-:W-:-:S13]  /*2030*/  ISETP.GE.OR P0, PT, R6, UR6, P0 ;  /* 0x0000000606007c0c */ /* 0x000fda0008706670 */
[----:B------:R-:W-:Y:S05]  /*2040*/  @P0 EXIT ;  /* 0x000000000000094d */ /* 0x000fea0003800000 */
[----:B------:R-:W-:Y:S01]  /*2050*/  STG.E desc[UR8][R4.64], R13 ;  /* 0x0000000d04007986 */ /* 0x000fe2000c101908 */
[----:B------:R-:W-:Y:S05]  /*2060*/  EXIT ;  /* 0x000000000000794d */ /* 0x000fea0003800000 */
.L_x_49:
[----:B------:R-:W-:-:S04]  /*2070*/  ISETP.NE.AND P0, PT, R8, UR10, PT ;  /* 0x0000000a08007c0c */ /* 0x000fc8000bf05270 */
[----:B------:R-:W-:-:S04]  /*2080*/  ISETP.EQ.OR P1, PT, RZ, UR11, P0 ;  /* 0x0000000bff007c0c */ /* 0x000fc80008722670 */
[----:B------:R-:W-:-:S13]  /*2090*/  ISETP.LE.U32.OR P1, PT, R9, UR11, P1 ;  /* 0x0000000b09007c0c */ /* 0x000fda0008f23470 */
        /* <DEDUP_REMOVED lines=10> */
.L_x_50:
[----:B------:R-:W-:-:S13]  /*2140*/  ISETP.NE.OR P0, PT, RZ, UR11, P0 ;  /* 0x0000000bff007c0c */ /* 0x000fda0008705670 */
[----:B------:R-:W-:Y:S05]  /*2150*/  @P0 EXIT ;  /* 0x000000000000094d */ /* 0x000fea0003800000 */
[----:B------:R-:W0:Y:S02]  /*2160*/  LDCU UR6, c[0x0][0x3c4] ;  /* 0x00007880ff0677ac */ /* 0x000e240008000800 */
[----:B0-----:R-:W-:-:S04]  /*2170*/  ISETP.GE.AND P0, PT, R7, UR6, PT ;  /* 0x0000000607007c0c */ /* 0x001fc8000bf06270 */
[----:B------:R-:W-:-:S04]  /*2180*/  ISETP.GE.OR P0, PT, R10, UR4, P0 ;  /* 0x000000040a007c0c */ /* 0x000fc80008706670 */
[----:B------:R-:W-:-:S13]  /*2190*/  ISETP.LE.OR P0, PT, R11, UR5, P0 ;  /* 0x000000050b007c0c */ /* 0x000fda0008703670 */
[----:B------:R-:W-:Y:S05]  /*21a0*/  @P0 EXIT ;  /* 0x000000000000094d */ /* 0x000fea0003800000 */
[----:B------:R-:W-:Y:S01]  /*21b0*/  STG.E desc[UR8][R4.64], R13 ;  /* 0x0000000d04007986 */ /* 0x000fe2000c101908 */
[----:B------:R-:W-:Y:S05]  /*21c0*/  EXIT ;  /* 0x000000000000794d */ /* 0x000fea0003800000 */
        .weak           $__internal_0_$__cuda_sm3x_div_rn_noftz_f32_slowpath
        .type           $__internal_0_$__cuda_sm3x_div_rn_noftz_f32_slowpath,@function
        .size           $__internal_0_$__cuda_sm3x_div_rn_noftz_f32_slowpath,(.L_x_63 - $__internal_0_$__cuda_sm3x_div_rn_noftz_f32_slowpath)
$__internal_0_$__cuda_sm3x_div_rn_noftz_f32_slowpath:
[----:B------:R-:W-:Y:S01]  /*21d0*/  SHF.R.U32.HI R20, RZ, 0x17, R12 ;  /* 0x00000017ff147819 */ /* 0x000fe2000001160c */
[----:B------:R-:W-:Y:S01]  /*21e0*/  BSSY.RECONVERGENT B1, `(.L_x_51) ;  /* 0x0000064000017945 */ /* 0x000fe20003800200 */
[----:B------:R-:W-:Y:S01]  /*21f0*/  SHF.R.U32.HI R22, RZ, 0x17, R3 ;  /* 0x00000017ff167819 */ /* 0x000fe20000011603 */
[----:B------:R-:W-:Y:S01]  /*2200*/  IMAD.MOV.U32 R24, RZ, RZ, 0x40a00000 ;  /* 0x40a00000ff187424 */ /* 0x000fe200078e00ff */
[----:B------:R-:W-:Y:S02]  /*2210*/  LOP3.LUT R20, R20, 0xff, RZ, 0xc0, !PT ;  /* 0x000000ff14147812 */ /* 0x000fe400078ec0ff */
[----:B------:R-:W-:-:S03]  /*2220*/  LOP3.LUT R22, R22, 0xff, RZ, 0xc0, !PT ;  /* 0x000000ff16167812 */ /* 0x000fc600078ec0ff */
[----:B------:R-:W-:Y:S02]  /*2230*/  VIADD R23, R20, 0xffffffff ;  /* 0xffffffff14177836 */ /* 0x000fe40000000000 */
[----:B------:R-:W-:-:S03]  /*2240*/  VIADD R25, R22, 0xffffffff ;  /* 0xffffffff16197836 */ /* 0x000fc60000000000 */
[----:B------:R-:W-:-:S04]  /*2250*/  ISETP.GT.U32.AND P0, PT, R23, 0xfd, PT ;  /* 0x000000fd1700780c */ /* 0x000fc80003f04070 */
[----:B------:R-:W-:-:S13]  /*2260*/  ISETP.GT.U32.OR P0, PT, R25, 0xfd, P0 ;  /* 0x000000fd1900780c */ /* 0x000fda0000704470 */
[----:B------:R-:W-:Y:S01]  /*2270*/  @!P0 IMAD.MOV.U32 R21, RZ, RZ, RZ ;  /* 0x000000ffff158224 */ /* 0x000fe200078e00ff */
[----:B------:R-:W-:Y:S06]  /*2280*/  @!P0 BRA `(.L_x_52) ;  /* 0x0000000000608947 */ /* 0x000fec0003800000 */
[----:B------:R-:W-:Y:S01]  /*2290*/  IMAD.MOV.U32 R0, RZ, RZ, 0x40a00000 ;  /* 0x40a00000ff007424 */ /* 0x000fe200078e00ff */
[----:B------:R-:W-:-:S04]  /*22a0*/  FSETP.GTU.FTZ.AND P0, PT, |R3|, +INF , PT ;  /* 0x7f8000000300780b */ /* 0x000fc80003f1c200 */
[----:B------:R-:W-:-:S04]  /*22b0*/  FSETP.GTU.FTZ.AND P1, PT, |R0|, +INF , PT ;  /* 0x7f8000000000780b */ /* 0x000fc80003f3c200 */
[----:B------:R-:W-:-:S13]  /*22c0*/  PLOP3.LUT P0, PT, P0, P1, PT, 0xf8, 0x8f ;  /* 0x00000000008f781c */ /* 0x000fda0000703f70 */
[----:B------:R-:W-:Y:S05]  /*22d0*/  @P0 BRA `(.L_x_53) ;  /* 0x00000004004c0947 */ /* 0x000fea0003800000 */
[----:B------:R-:W-:-:S13]  /*22e0*/  LOP3.LUT P0, RZ, R24, 0x7fffffff, R3, 0xc8, !PT ;  /* 0x7fffffff18ff7812 */ /* 0x000fda000780c803 */
[----:B------:R-:W-:Y:S05]  /*22f0*/  @!P0 BRA `(.L_x_54) ;  /* 0x00000004003c8947 */ /* 0x000fea0003800000 */
[C---:B------:R-:W-:Y:S02]  /*2300*/  FSETP.NEU.FTZ.AND P4, PT, |R3|.reuse, +INF , PT ;  /* 0x7f8000000300780b */ /* 0x040fe40003f9d200 */
[----:B------:R-:W-:Y:S02]  /*2310*/  FSETP.NEU.FTZ.AND P1, PT, |R0|, +INF , PT ;  /* 0x7f8000000000780b */ /* 0x000fe40003f3d200 */
[----:B------:R-:W-:-:S11]  /*2320*/  FSETP.NEU.FTZ.AND P0, PT, |R3|, +INF , PT ;  /* 0x7f8000000300780b */ /* 0x000fd60003f1d200 */
[----:B------:R-:W-:Y:S05]  /*2330*/  @!P1 BRA !P4, `(.L_x_54) ;  /* 0x00000004002c9947 */ /* 0x000fea0006000000 */
[----:B------:R-:W-:-:S04]  /*2340*/  LOP3.LUT P4, RZ, R3, 0x7fffffff, RZ, 0xc0, !PT ;  /* 0x7fffffff03ff7812 */ /* 0x000fc8000788c0ff */
[----:B------:R-:W-:-:S13]  /*2350*/  PLOP3.LUT P1, PT, P1, P4, PT, 0x2f, 0xf2 ;  /* 0x0000000000f2781c */ /* 0x000fda0000f28577 */
[----:B------:R-:W-:Y:S05]  /*2360*/  @P1 BRA `(.L_x_55) ;  /* 0x0000000400181947 */ /* 0x000fea0003800000 */
[----:B------:R-:W-:-:S04]  /*2370*/  LOP3.LUT P1, RZ, R24, 0x7fffffff, RZ, 0xc0, !PT ;  /* 0x7fffffff18ff7812 */ /* 0x000fc8000782c0ff */
[----:B------:R-:W-:-:S13]  /*2380*/  PLOP3.LUT P0, PT, P0, P1, PT, 0x2f, 0xf2 ;  /* 0x0000000000f2781c */ /* 0x000fda0000702577 */
[----:B------:R-:W-:Y:S05]  /*2390*/  @P0 BRA `(.L_x_56) ;  /* 0x0000000400000947 */ /* 0x000fea0003800000 */
[----:B------:R-:W-:Y:S02]  /*23a0*/  ISETP.GE.AND P0, PT, R25, RZ, PT ;  /* 0x000000ff1900720c */ /* 0x000fe40003f06270 */
[----:B------:R-:W-:-:S11]  /*23b0*/  ISETP.GE.AND P1, PT, R23, RZ, PT ;  /* 0x000000ff1700720c */ /* 0x000fd60003f26270 */
[----:B------:R-:W-:Y:S02]  /*23c0*/  @P0 IMAD.MOV.U32 R21, RZ, RZ, RZ ;  /* 0x000000ffff150224 */ /* 0x000fe400078e00ff */
[----:B------:R-:W-:Y:S01]  /*23d0*/  @!P0 FFMA R3, R3, 1.84467440737095516160e+19, RZ ;  /* 0x5f80000003038823 */ /* 0x000fe200000000ff */
[----:B------:R-:W-:Y:S02]  /*23e0*/  @!P0 IMAD.MOV.U32 R21, RZ, RZ, -0x40 ;  /* 0xffffffc0ff158424 */ /* 0x000fe400078e00ff */
[----:B------:R-:W-:Y:S02]  /*23f0*/  @!P1 FFMA R24, R0, 1.84467440737095516160e+19, RZ ;  /* 0x5f80000000189823 */ /* 0x000fe400000000ff */
[----:B------:R-:W-:-:S07]  /*2400*/  @!P1 VIADD R21, R21, 0x40 ;  /* 0x0000004015159836 */ /* 0x000fce0000000000 */
.L_x_52:
[----:B------:R-:W-:Y:S01]  /*2410*/  LEA R23, R20, 0xc0800000, 0x17 ;  /* 0xc080000014177811 */ /* 0x000fe200078eb8ff */
[----:B------:R-:W-:Y:S03]  /*2420*/  BSSY.RECONVERGENT B2, `(.L_x_57) ;  /* 0x0000036000027945 */ /* 0x000fe60003800200 */
[----:B------:R-:W-:Y:S01]  /*2430*/  IADD3 R24, PT, PT, -R23, R24, RZ ;  /* 0x0000001817187210 */ /* 0x000fe20007ffe1ff */
[----:B------:R-:W-:-:S03]  /*2440*/  VIADD R23, R22, 0xffffff81 ;  /* 0xffffff8116177836 */ /* 0x000fc60000000000 */
[----:B------:R0:W1:Y:S01]  /*2450*/  MUFU.RCP R26, R24 ;  /* 0x00000018001a7308 */ /* 0x0000620000001000 */
[----:B------:R-:W-:Y:S01]  /*2460*/  FADD.FTZ R25, -R24, -RZ ;  /* 0x800000ff18197221 */ /* 0x000fe20000010100 */
[C---:B------:R-:W-:Y:S01]  /*2470*/  IMAD R0, R23.reuse, -0x800000, R3 ;  /* 0xff80000017007824 */ /* 0x040fe200078e0203 */
[----:B0-----:R-:W-:-:S05]  /*2480*/  IADD3 R24, PT, PT, R23, 0x7f, -R20 ;  /* 0x0000007f17187810 */ /* 0x001fca0007ffe814 */
[----:B------:R-:W-:Y:S02]  /*2490*/  IMAD.IADD R21, R24, 0x1, R21 ;  /* 0x0000000118157824 */ /* 0x000fe400078e0215 */
[----:B-1----:R-:W-:-:S04]  /*24a0*/  FFMA R27, R26, R25, 1 ;  /* 0x3f8000001a1b7423 */ /* 0x002fc80000000019 */
[----:B------:R-:W-:-:S04]  /*24b0*/  FFMA R3, R26, R27, R26 ;  /* 0x0000001b1a037223 */ /* 0x000fc8000000001a */
[----:B------:R-:W-:-:S04]  /*24c0*/  FFMA R22, R0, R3, RZ ;  /* 0x0000000300167223 */ /* 0x000fc800000000ff */
[----:B------:R-:W-:-:S04]  /*24d0*/  FFMA R26, R25, R22, R0 ;  /* 0x00000016191a7223 */ /* 0x000fc80000000000 */
[----:B------:R-:W-:-:S04]  /*24e0*/  FFMA R22, R3, R26, R22 ;  /* 0x0000001a03167223 */ /* 0x000fc80000000016 */
[----:B------:R-:W-:-:S04]  /*24f0*/  FFMA R25, R25, R22, R0 ;  /* 0x0000001619197223 */ /* 0x000fc80000000000 */
[----:B------:R-:W-:-:S05]  /*2500*/  FFMA R0, R3, R25, R22 ;  /* 0x0000001903007223 */ /* 0x000fca0000000016 */
[----:B------:R-:W-:-:S04]  /*2510*/  SHF.R.U32.HI R20, RZ, 0x17, R0 ;  /* 0x00000017ff147819 */ /* 0x000fc80000011600 */
[----:B------:R-:W-:-:S05]  /*2520*/  LOP3.LUT R20, R20, 0xff, RZ, 0xc0, !PT ;  /* 0x000000ff14147812 */ /* 0x000fca00078ec0ff */
[----:B------:R-:W-:-:S04]  /*2530*/  IMAD.IADD R20, R20, 0x1, R21 ;  /* 0x0000000114147824 */ /* 0x000fc800078e0215 */
[----:B------:R-:W-:-:S05]  /*2540*/  VIADD R23, R20, 0xffffffff ;  /* 0xffffffff14177836 */ /* 0x000fca0000000000 */
[----:B------:R-:W-:-:S13]  /*2550*/  ISETP.GE.U32.AND P0, PT, R23, 0xfe, PT ;  /* 0x000000fe1700780c */ /* 0x000fda0003f06070 */
[----:B------:R-:W-:Y:S05]  /*2560*/  @!P0 BRA `(.L_x_58) ;  /* 0x0000000000808947 */ /* 0x000fea0003800000 */
[----:B------:R-:W-:-:S13]  /*2570*/  ISETP.GT.AND P0, PT, R20, 0xfe, PT ;  /* 0x000000fe1400780c */ /* 0x000fda0003f04270 */
[----:B------:R-:W-:Y:S05]  /*2580*/  @P0 BRA `(.L_x_59) ;  /* 0x00000000006c0947 */ /* 0x000fea0003800000 */
[----:B------:R-:W-:-:S13]  /*2590*/  ISETP.GE.AND P0, PT, R20, 0x1, PT ;  /* 0x000000011400780c */ /* 0x000fda0003f06270 */
[----:B------:R-:W-:Y:S05]  /*25a0*/  @P0 BRA `(.L_x_60) ;  /* 0x0000000000740947 */ /* 0x000fea0003800000 */
[----:B------:R-:W-:Y:S02]  /*25b0*/  ISETP.GE.AND P0, PT, R20, -0x18, PT ;  /* 0xffffffe81400780c */ /* 0x000fe40003f06270 */
[----:B------:R-:W-:-:S11]  /*25c0*/  LOP3.LUT R0, R0, 0x80000000, RZ, 0xc0, !PT ;  /* 0x8000000000007812 */ /* 0x000fd600078ec0ff */
[----:B------:R-:W-:Y:S05]  /*25d0*/  @!P0 BRA `(.L_x_60) ;  /* 0x0000000000688947 */ /* 0x000fea0003800000 */
[-C--:B------:R-:W-:Y:S01]  /*25e0*/  FFMA.RZ R21, R3, R25.reuse, R22 ;  /* 0x0000001903157223 */ /* 0x080fe2000000c016 */
[C---:B------:R-:W-:Y:S01]  /*25f0*/  VIADD R24, R20.reuse, 0x20 ;  /* 0x0000002014187836 */ /* 0x040fe20000000000 */
[C---:B------:R-:W-:Y:S02]  /*2600*/  ISETP.NE.AND P4, PT, R20.reuse, RZ, PT ;  /* 0x000000ff1400720c */ /* 0x040fe40003f85270 */
[----:B------:R-:W-:Y:S01]  /*2610*/  ISETP.NE.AND P1, PT, R20, RZ, PT ;  /* 0x000000ff1400720c */ /* 0x000fe20003f25270 */
[----:B------:R-:W-:Y:S01]  /*2620*/  IMAD.MOV R20, RZ, RZ, -R20 ;  /* 0x000000ffff147224 */ /* 0x000fe200078e0a14 */
[----:B------:R-:W-:Y:S01]  /*2630*/  LOP3.LUT R23, R21, 0x7fffff, RZ, 0xc0, !PT ;  /* 0x007fffff15177812 */ /* 0x000fe200078ec0ff */
[CCC-:B------:R-:W-:Y:S01]  /*2640*/  FFMA.RP R21, R3.reuse, R25.reuse, R22.reuse ;  /* 0x0000001903157223 */ /* 0x1c0fe20000008016 */
[----:B------:R-:W-:Y:S02]  /*2650*/  FFMA.RM R22, R3, R25, R22 ;  /* 0x0000001903167223 */ /* 0x000fe40000004016 */
[----:B------:R-:W-:-:S02]  /*2660*/  LOP3.LUT R23, R23, 0x800000, RZ, 0xfc, !PT ;  /* 0x0080000017177812 */ /* 0x000fc400078efcff */
[----:B------:R-:W-:Y:S02]  /*2670*/  SEL R20, R20, RZ, P4 ;  /* 0x000000ff14147207 */ /* 0x000fe40002000000 */
[----:B------:R-:W-:Y:S02]  /*2680*/  SHF.L.U32 R24, R23, R24, RZ ;  /* 0x0000001817187219 */ /* 0x000fe400000006ff */
[----:B------:R-:W-:Y:S02]  /*2690*/  FSETP.NEU.FTZ.AND P0, PT, R21, R22, PT ;  /* 0x000000161500720b */ /* 0x000fe40003f1d000 */
[----:B------:R-:W-:Y:S02]  /*26a0*/  ISETP.NE.AND P1, PT, R24, RZ, P1 ;  /* 0x000000ff1800720c */ /* 0x000fe40000f25270 */
[----:B------:R-:W-:Y:S02]  /*26b0*/  SHF.R.U32.HI R20, RZ, R20, R23 ;  /* 0x00000014ff147219 */ /* 0x000fe40000011617 */
[----:B------:R-:W-:-:S02]  /*26c0*/  PLOP3.LUT P0, PT, P0, P1, PT, 0xf8, 0x8f ;  /* 0x00000000008f781c */ /* 0x000fc40000703f70 */
[----:B------:R-:W-:Y:S02]  /*26d0*/  SHF.R.U32.HI R22, RZ, 0x1, R20 ;  /* 0x00000001ff167819 */ /* 0x000fe40000011614 */
[----:B------:R-:W-:-:S04]  /*26e0*/  SEL R3, RZ, 0x1, !P0 ;  /* 0x00000001ff037807 */ /* 0x000fc80004000000 */
[----:B------:R-:W-:-:S04]  /*26f0*/  LOP3.LUT R3, R3, 0x1, R22, 0xf8, !PT ;  /* 0x0000000103037812 */ /* 0x000fc800078ef816 */
[----:B------:R-:W-:-:S05]  /*2700*/  LOP3.LUT R3, R3, R20, RZ, 0xc0, !PT ;  /* 0x0000001403037212 */ /* 0x000fca00078ec0ff */
[----:B------:R-:W-:-:S05]  /*2710*/  IMAD.IADD R3, R22, 0x1, R3 ;  /* 0x0000000116037824 */ /* 0x000fca00078e0203 */
[----:B------:R-:W-:Y:S01]  /*2720*/  LOP3.LUT R0, R3, R0, RZ, 0xfc, !PT ;  /* 0x0000000003007212 */ /* 0x000fe200078efcff */
[----:B------:R-:W-:Y:S06]  /*2730*/  BRA `(.L_x_60) ;  /* 0x0000000000107947 */ /* 0x000fec0003800000 */
.L_x_59:
[----:B------:R-:W-:-:S04]  /*2740*/  LOP3.LUT R0, R0, 0x80000000, RZ, 0xc0, !PT ;  /* 0x8000000000007812 */ /* 0x000fc800078ec0ff */
[----:B------:R-:W-:Y:S01]  /*2750*/  LOP3.LUT R0, R0, 0x7f800000, RZ, 0xfc, !PT ;  /* 0x7f80000000007812 */ /* 0x000fe200078efcff */
[----:B------:R-:W-:Y:S06]  /*2760*/  BRA `(.L_x_60) ;  /* 0x0000000000047947 */ /* 0x000fec0003800000 */
.L_x_58:
[----:B------:R-:W-:-:S07]  /*2770*/  IMAD R0, R21, 0x800000, R0 ;  /* 0x0080000015007824 */ /* 0x000fce00078e0200 */
.L_x_60:
[----:B------:R-:W-:Y:S05]  /*2780*/  BSYNC.RECONVERGENT B2 ;  /* 0x0000000000027941 */ /* 0x000fea0003800200 */
.L_x_57:
[----:B------:R-:W-:Y:S05]  /*2790*/  BRA `(.L_x_61) ;  /* 0x0000000000207947 */ /* 0x000fea0003800000 */
.L_x_56:
[----:B------:R-:W-:-:S04]  /*27a0*/  LOP3.LUT R0, R24, 0x80000000, R3, 0x48, !PT ;  /* 0x8000000018007812 */ /* 0x000fc800078e4803 */
[----:B------:R-:W-:Y:S01]  /*27b0*/  LOP3.LUT R0, R0, 0x7f800000, RZ, 0xfc, !PT ;  /* 0x7f80000000007812 */ /* 0x000fe200078efcff */
[----:B------:R-:W-:Y:S06]  /*27c0*/  BRA `(.L_x_61) ;  /* 0x0000000000147947 */ /* 0x000fec0003800000 */
.L_x_55:
[----:B------:R-:W-:Y:S01]  /*27d0*/  LOP3.LUT R0, R24, 0x80000000, R3, 0x48, !PT ;  /* 0x8000000018007812 */ /* 0x000fe200078e4803 */
[----:B------:R-:W-:Y:S06]  /*27e0*/  BRA `(.L_x_61) ;  /* 0x00000000000c7947 */ /* 0x000fec0003800000 */
.L_x_54:
[----:B------:R-:W0:Y:S01]  /*27f0*/  MUFU.RSQ R0, -QNAN ;  /* 0xffc0000000007908 */ /* 0x000e220000001400 */
[----:B------:R-:W-:Y:S05]  /*2800*/  BRA `(.L_x_61) ;  /* 0x0000000000047947 */ /* 0x000fea0003800000 */
.L_x_53:
[----:B------:R-:W-:-:S07]  /*2810*/  FADD.FTZ R0, R3, R0 ;  /* 0x0000000003007221 */ /* 0x000fce0000010000 */
.L_x_61:
[----:B------:R-:W-:Y:S05]  /*2820*/  BSYNC.RECONVERGENT B1 ;  /* 0x0000000000017941 */ /* 0x000fea0003800200 */
.L_x_51:
[----:B------:R-:W-:-:S04]  /*2830*/  IMAD.MOV.U32 R3, RZ, RZ, 0x0 ;  /* 0x00000000ff037424 */ /* 0x000fc800078e00ff */
[----:B0-----:R-:W-:Y:S05]  /*2840*/  RET.REL.NODEC R2 `(_Z13StencilKernel6MatrixS_4dim3iii) ;  /* 0xffffffd402ec7950 */ /* 0x001fea0003c3ffff */
.L_x_62:
[----:B------:R-:W-:-:S00]  /*2850*/  BRA `(.L_x_62) ;  /* 0xfffffffc00fc7947 */ /* 0x000fc0000383ffff */
[----:B------:R-:W-:-:S00]  /*2860*/  NOP ;  /* 0x0000000000007918 */ /* 0x000fc00000000000 */
        /* <DEDUP_REMOVED lines=9> */
.L_x_63:


//--------------------- .nv.shared._Z13StencilKernel6MatrixS_4dim3iii --------------------------
	.section	.nv.shared._Z13StencilKernel6MatrixS_4dim3iii,"aw",@nobits
	.sectionflags	@""
	.align	4
.nv.shared._Z13StencilKernel6MatrixS_4dim3iii:
	.zero		9216


//--------------------- .nv.shared.reserved.0     --------------------------
	.section	.nv.shared.reserved.0,"aw",@nobits
	.weak		__nv_reservedSMEM_offset_0_alias
	.size		__nv_reservedSMEM_offset_0_alias, 0, 64
	.other		__nv_reservedSMEM_offset_0_alias,@"STO_CUDA_RESERVED_SHARED STV_DEFAULT"
__nv_reservedSMEM_offset_0_alias:
	.zero		0
	.zero		64


//--------------------- .nv.constant0._Z13StencilKernel6MatrixS_4dim3iii --------------------------
	.section	.nv.constant0._Z13StencilKernel6MatrixS_4dim3iii,"a",@progbits
	.sectionflags	@""
	.align	4
.nv.constant0._Z13StencilKernel6MatrixS_4dim3iii:
	.zero		968


//--------------------- SYMBOLS --------------------------

	.type		.nv.reservedSmem.offset0,@object
	.size		.nv.reservedSmem.offset0,0x4
	.type		.nv.reservedSmem.cap,@object
	.size		.nv.reservedSmem.cap,0x4
